def matmul_kernel(
    a_ptr,
    b_ptr,
    c_ptr,
    M,
    N,
    K,
    stride_am,
    stride_ak,
    stride_bk,
    stride_bn,
    stride_cm,
    stride_cn,
    BLOCK_M: tl.constexpr,
    BLOCK_N: tl.constexpr,
    BLOCK_K: tl.constexpr,
    GROUP_M: tl.constexpr,
):
    pid = tl.program_id(axis=0)
    num_pid_m = tl.cdiv(M, BLOCK_M)
    num_pid_n = tl.cdiv(N, BLOCK_N)
    num_pid_in_group = GROUP_M * num_pid_n
    group_id = pid // num_pid_in_group
    first_pid_m = group_id * GROUP_M
    group_size_m = min(num_pid_m - first_pid_m, GROUP_M)
    pid_m = first_pid_m + ((pid % num_pid_in_group) % group_size_m)
    pid_n = (pid % num_pid_in_group) // group_size_m

    offs_am = (pid_m * BLOCK_M + tl.arange(0, BLOCK_M)) % M
    offs_bn = (pid_n * BLOCK_N + tl.arange(0, BLOCK_N)) % N
    offs_k = tl.arange(0, BLOCK_K)
    a_ptrs = a_ptr + offs_am[:, None] * stride_am + offs_k[None, :] * stride_ak
    b_ptrs = b_ptr + offs_k[:, None] * stride_bk + offs_bn[None, :] * stride_bn

    acc = tl.zeros((BLOCK_M, BLOCK_N), dtype=tl.float32)
    for kk in range(0, tl.cdiv(K, BLOCK_K)):
        a = tl.load(a_ptrs, mask=offs_k[None, :] < K - kk * BLOCK_K, other=0.0)
        b = tl.load(b_ptrs, mask=offs_k[:, None] < K - kk * BLOCK_K, other=0.0)
        acc = tl.dot(a, b, acc)
        a_ptrs += BLOCK_K * stride_ak
        b_ptrs += BLOCK_K * stride_bk

    c = acc.to(c_ptr.dtype.element_ty)
    offs_cm = pid_m * BLOCK_M + tl.arange(0, BLOCK_M)
    offs_cn = pid_n * BLOCK_N + tl.arange(0, BLOCK_N)
    c_ptrs = c_ptr + offs_cm[:, None] * stride_cm + offs_cn[None, :] * stride_cn
    mask = (offs_cm[:, None] < M) & (offs_cn[None, :] < N)
    tl.store(c_ptrs, c, mask=mask)

# config = {"BLOCK_K": 32, "BLOCK_M": 32, "BLOCK_N": 512, "GROUP_M": 8, "arch": "sm_100", "dtype": "fp16", "num_ctas": 1, "num_stages": 2, "num_warps": 8}
# arch = sm_100


// ===== COMPILED SASS (sm_100a) =====

	.target	sm_100a

	.elftype	@"ET_EXEC"


//--------------------- .note.nv.tkinfo           --------------------------
	.section	.note.nv.tkinfo,"",@"SHT_NOTE"
	.sectionflags	@"SHF_NOTE_NV_TKINFO"
	.tkinfo
        /*0018*/ 	.word	0x00000081
        /*0030*/ 	.string	""
        /*0030*/ 	.string	"ptxas-blackwell"
        /*0030*/ 	.string	"Cuda compilation tools, release 12.9, V12.9.86"
        /*0030*/ 	.string	"Build cuda_12.9.r12.9/compiler.36037853_0"
        /*0030*/ 	.string	"-v  -suppress-debug-info  -lineinfo  -arch sm_100a "



//--------------------- .note.nv.cuver            --------------------------
	.section	.note.nv.cuver,"",@"SHT_NOTE"
	.sectionflags	@"SHF_NOTE_NV_CUVER"
        /*0018*/ 	.short	0x0001
        /*001a*/ 	.short	0x0064
        /*001c*/ 	.short	0x0001
        /*001e*/ 	.short	0x0000
        /*0020*/ 	.short	0x0001
        /*0022*/ 	.short	0x0000


//--------------------- .nv.info                  --------------------------
	.section	.nv.info,"",@"SHT_CUDA_INFO"
	.align	4


	//----- nvinfo : EIATTR_REGCOUNT
	.align		4
        /*0000*/ 	.byte	0x04, 0x2f
        /*0002*/ 	.short	(.L_1 - .L_0)
	.align		4
.L_0:
        /*0004*/ 	.word	index@(matmul_kernel)
        /*0008*/ 	.word	0x000000ff


	//----- nvinfo : EIATTR_FRAME_SIZE
	.align		4
.L_1:
        /*000c*/ 	.byte	0x04, 0x11
        /*000e*/ 	.short	(.L_3 - .L_2)
	.align		4
.L_2:
        /*0010*/ 	.word	index@(matmul_kernel)
        /*0014*/ 	.word	0x000000b0


	//----- nvinfo : EIATTR_MIN_STACK_SIZE
	.align		4
.L_3:
        /*0018*/ 	.byte	0x04, 0x12
        /*001a*/ 	.short	(.L_5 - .L_4)
	.align		4
.L_4:
        /*001c*/ 	.word	index@(matmul_kernel)
        /*0020*/ 	.word	0x000000b0
.L_5:


//--------------------- .nv.info.matmul_kernel    --------------------------
	.section	.nv.info.matmul_kernel,"",@"SHT_CUDA_INFO"
	.sectionflags	@""
	.align	4


	//----- nvinfo : EIATTR_CUDA_API_VERSION
	.align		4
        /*0000*/ 	.byte	0x04, 0x37
        /*0002*/ 	.short	(.L_7 - .L_6)
.L_6:
        /*0004*/ 	.word	0x00000081


	//----- nvinfo : EIATTR_KPARAM_INFO
	.align		4
.L_7:
        /*0008*/ 	.byte	0x04, 0x17
        /*000a*/ 	.short	(.L_9 - .L_8)
.L_8:
        /*000c*/ 	.word	0x00000000
        /*0010*/ 	.short	0x000d
        /*0012*/ 	.short	0x0048
        /*0014*/ 	.byte	0x00, 0xf4, 0x21, 0x00


	//----- nvinfo : EIATTR_KPARAM_INFO
	.align		4
.L_9:
        /*0018*/ 	.byte	0x04, 0x17
        /*001a*/ 	.short	(.L_11 - .L_10)
.L_10:
        /*001c*/ 	.word	0x00000000
        /*0020*/ 	.short	0x000c
        /*0022*/ 	.short	0x0040
        /*0024*/ 	.byte	0x00, 0xf4, 0x21, 0x00


	//----- nvinfo : EIATTR_KPARAM_INFO
	.align		4
.L_11:
        /*0028*/ 	.byte	0x04, 0x17
        /*002a*/ 	.short	(.L_13 - .L_12)
.L_12:
        /*002c*/ 	.word	0x00000000
        /*0030*/ 	.short	0x000b
        /*0032*/ 	.short	0x0038
        /*0034*/ 	.byte	0x00, 0xf0, 0x11, 0x00


	//----- nvinfo : EIATTR_KPARAM_INFO
	.align		4
.L_13:
        /*0038*/ 	.byte	0x04, 0x17
        /*003a*/ 	.short	(.L_15 - .L_14)
.L_14:
        /*003c*/ 	.word	0x00000000
        /*0040*/ 	.short	0x000a
        /*0042*/ 	.short	0x0034
        /*0044*/ 	.byte	0x00, 0xf0, 0x11, 0x00


	//----- nvinfo : EIATTR_KPARAM_INFO
	.align		4
.L_15:
        /*0048*/ 	.byte	0x04, 0x17
        /*004a*/ 	.short	(.L_17 - .L_16)
.L_16:
        /*004c*/ 	.word	0x00000000
        /*0050*/ 	.short	0x0009
        /*0052*/ 	.short	0x0030
        /*0054*/ 	.byte	0x00, 0xf0, 0x11, 0x00


	//----- nvinfo : EIATTR_KPARAM_INFO
	.align		4
.L_17:
        /*0058*/ 	.byte	0x04, 0x17
        /*005a*/ 	.short	(.L_19 - .L_18)
.L_18:
        /*005c*/ 	.word	0x00000000
        /*0060*/ 	.short	0x0008
        /*0062*/ 	.short	0x002c
        /*0064*/ 	.byte	0x00, 0xf0, 0x11, 0x00


	//----- nvinfo : EIATTR_KPARAM_INFO
	.align		4
.L_19:
        /*0068*/ 	.byte	0x04, 0x17
        /*006a*/ 	.short	(.L_21 - .L_20)
.L_20:
        /*006c*/ 	.word	0x00000000
        /*0070*/ 	.short	0x0007
        /*0072*/ 	.short	0x0028
        /*0074*/ 	.byte	0x00, 0xf0, 0x11, 0x00


	//----- nvinfo : EIATTR_KPARAM_INFO
	.align		4
.L_21:
        /*0078*/ 	.byte	0x04, 0x17
        /*007a*/ 	.short	(.L_23 - .L_22)
.L_22:
        /*007c*/ 	.word	0x00000000
        /*0080*/ 	.short	0x0006
        /*0082*/ 	.short	0x0024
        /*0084*/ 	.byte	0x00, 0xf0, 0x11, 0x00


	//----- nvinfo : EIATTR_KPARAM_INFO
	.align		4
.L_23:
        /*0088*/ 	.byte	0x04, 0x17
        /*008a*/ 	.short	(.L_25 - .L_24)
.L_24:
        /*008c*/ 	.word	0x00000000
        /*0090*/ 	.short	0x0005
        /*0092*/ 	.short	0x0020
        /*0094*/ 	.byte	0x00, 0xf0, 0x11, 0x00


	//----- nvinfo : EIATTR_KPARAM_INFO
	.align		4
.L_25:
        /*0098*/ 	.byte	0x04, 0x17
        /*009a*/ 	.short	(.L_27 - .L_26)
.L_26:
        /*009c*/ 	.word	0x00000000
        /*00a0*/ 	.short	0x0004
        /*00a2*/ 	.short	0x001c
        /*00a4*/ 	.byte	0x00, 0xf0, 0x11, 0x00


	//----- nvinfo : EIATTR_KPARAM_INFO
	.align		4
.L_27:
        /*00a8*/ 	.byte	0x04, 0x17
        /*00aa*/ 	.short	(.L_29 - .L_28)
.L_28:
        /*00ac*/ 	.word	0x00000000
        /*00b0*/ 	.short	0x0003
        /*00b2*/ 	.short	0x0018
        /*00b4*/ 	.byte	0x00, 0xf0, 0x11, 0x00


	//----- nvinfo : EIATTR_KPARAM_INFO
	.align		4
.L_29:
        /*00b8*/ 	.byte	0x04, 0x17
        /*00ba*/ 	.short	(.L_31 - .L_30)
.L_30:
        /*00bc*/ 	.word	0x00000000
        /*00c0*/ 	.short	0x0002
        /*00c2*/ 	.short	0x0010
        /*00c4*/ 	.byte	0x00, 0xf4, 0x21, 0x00


	//----- nvinfo : EIATTR_KPARAM_INFO
	.align		4
.L_31:
        /*00c8*/ 	.byte	0x04, 0x17
        /*00ca*/ 	.short	(.L_33 - .L_32)
.L_32:
        /*00cc*/ 	.word	0x00000000
        /*00d0*/ 	.short	0x0001
        /*00d2*/ 	.short	0x0008
        /*00d4*/ 	.byte	0x00, 0xf4, 0x21, 0x00


	//----- nvinfo : EIATTR_KPARAM_INFO
	.align		4
.L_33:
        /*00d8*/ 	.byte	0x04, 0x17
        /*00da*/ 	.short	(.L_35 - .L_34)
.L_34:
        /*00dc*/ 	.word	0x00000000
        /*00e0*/ 	.short	0x0000
        /*00e2*/ 	.short	0x0000
        /*00e4*/ 	.byte	0x00, 0xf4, 0x21, 0x00


	//----- nvinfo : EIATTR_SPARSE_MMA_MASK
	.align		4
.L_35:
        /*00e8*/ 	.byte	0x03, 0x50
        /*00ea*/ 	.short	0x0000


	//----- nvinfo : EIATTR_MAXREG_COUNT
	.align		4
        /*00ec*/ 	.byte	0x03, 0x1b
        /*00ee*/ 	.short	0x00ff


	//----- nvinfo : EIATTR_NUM_BARRIERS
	.align		4
        /*00f0*/ 	.byte	0x02, 0x4c
        /*00f2*/ 	.byte	0x01
	.zero		1


	//----- nvinfo : EIATTR_ANNOTATIONS
	.align		4
        /*00f4*/ 	.byte	0x04, 0x55
        /*00f6*/ 	.short	(.L_37 - .L_36)


	//   ....[0]....
.L_36:
        /*00f8*/ 	.word	0x00000001
        /*00fc*/ 	.byte	0xa0, 0x05, 0x00, 0x00, 0x01, 0x00, 0x00, 0x00, 0xd0, 0x05, 0x00, 0x00, 0x01, 0x00, 0x00, 0x00
        /* <DEDUP_REMOVED lines=43> */
        /*03bc*/ 	.byte	0x20, 0x8e, 0x00, 0x00


	//----- nvinfo : EIATTR_VRC_CTA_INIT_COUNT
	.align		4
.L_37:
        /*03c0*/ 	.byte	0x02, 0x4a
	.zero		1
	.zero		1


	//----- nvinfo : EIATTR_EXIT_INSTR_OFFSETS
	.align		4
        /*03c4*/ 	.byte	0x04, 0x1c
        /*03c6*/ 	.short	(.L_39 - .L_38)


	//   ....[0]....
.L_38:
        /*03c8*/ 	.word	0x000097a0


	//   ....[1]....
        /*03cc*/ 	.word	0x000097d0


	//----- nvinfo : EIATTR_REQNTID
	.align		4
.L_39:
        /*03d0*/ 	.byte	0x04, 0x10
        /*03d2*/ 	.short	(.L_41 - .L_40)
.L_40:
        /*03d4*/ 	.word	0x00000100
        /*03d8*/ 	.word	0x00000001
        /*03dc*/ 	.word	0x00000001


	//----- nvinfo : EIATTR_CBANK_PARAM_SIZE
	.align		4
.L_41:
        /*03e0*/ 	.byte	0x03, 0x19
        /*03e2*/ 	.short	0x0050


	//----- nvinfo : EIATTR_PARAM_CBANK
	.align		4
        /*03e4*/ 	.byte	0x04, 0x0a
        /*03e6*/ 	.short	(.L_43 - .L_42)
	.align		4
.L_42:
        /*03e8*/ 	.word	index@(.nv.constant0.matmul_kernel)
        /*03ec*/ 	.short	0x0380
        /*03ee*/ 	.short	0x0050


	//----- nvinfo : EIATTR_SW_WAR
	.align		4
.L_43:
        /*03f0*/ 	.byte	0x04, 0x36
        /*03f2*/ 	.short	(.L_45 - .L_44)
.L_44:
        /*03f4*/ 	.word	0x00000008
.L_45:


//--------------------- .nv.compat                --------------------------
	.section	.nv.compat,"",@"SHT_CUDA_COMPAT_INFO"
	.align	4
        /*0000*/ 	.byte	0x02, 0x02, 0x01, 0x00, 0x02, 0x05, 0x05, 0x00, 0x02, 0x03, 0x00, 0x00, 0x02, 0x06, 0x01, 0x00


//--------------------- .nv.callgraph             --------------------------
	.section	.nv.callgraph,"",@"SHT_CUDA_CALLGRAPH"
	.align	4
	.sectionentsize	8
	.align		4
        /*0000*/ 	.word	0x00000000
	.align		4
        /*0004*/ 	.word	0xffffffff
	.align		4
        /*0008*/ 	.word	0x00000000
	.align		4
        /*000c*/ 	.word	0xfffffffe
	.align		4
        /*0010*/ 	.word	0x00000000
	.align		4
        /*0014*/ 	.word	0xfffffffd
	.align		4
        /*0018*/ 	.word	0x00000000
	.align		4
        /*001c*/ 	.word	0xfffffffc


//--------------------- .text.matmul_kernel       --------------------------
	.section	.text.matmul_kernel,"ax",@progbits
	.align	128
        .global         matmul_kernel
        .type           matmul_kernel,@function
        .size           matmul_kernel,(.L_x_4 - matmul_kernel)
        .other          matmul_kernel,@"STO_CUDA_ENTRY STV_DEFAULT"
matmul_kernel:
.text.matmul_kernel:
[----:B------:R-:W0:Y:S08]  /*0000*/  LDC R1, c[0x0][0x37c] ;  /* 0x0000df00ff017b82 */ /* 0x000e300000000800 */
[----:B------:R-:W1:Y:S01]  /*0010*/  LDC.64 R106, c[0x0][0x398] ;  /* 0x0000e600ff6a7b82 */ /* 0x000e620000000a00 */
[----:B------:R-:W2:Y:S01]  /*0020*/  S2R R5, SR_CTAID.X ;  /* 0x0000000000057919 */ /* 0x000ea20000002500 */
[----:B0-----:R-:W-:Y:S01]  /*0030*/  VIADD R1, R1, 0xffffff50 ;  /* 0xffffff5001017836 */ /* 0x001fe20000000000 */
[----:B------:R-:W0:Y:S01]  /*0040*/  LDCU UR4, c[0x0][0x3a0] ;  /* 0x00007400ff0477ac */ /* 0x000e220008000800 */
[----:B------:R-:W3:Y:S01]  /*0050*/  S2R R42, SR_TID.X ;  /* 0x00000000002a7919 */ /* 0x000ee20000002100 */
[----:B------:R-:W4:Y:S01]  /*0060*/  LDCU.64 UR10, c[0x0][0x358] ;  /* 0x00006b00ff0a77ac */ /* 0x000f220008000a00 */
[----:B------:R-:W2:Y:S01]  /*0070*/  LDCU UR8, c[0x0][0x3a0] ;  /* 0x00007400ff0877ac */ /* 0x000ea20008000800 */
[----:B0-----:R-:W-:Y:S01]  /*0080*/  UIADD3 UR4, UPT, UPT, UR4, 0x1f, URZ ;  /* 0x0000001f04047890 */ /* 0x001fe2000fffe0ff */
[----:B-1----:R-:W-:-:S03]  /*0090*/  VIADD R0, R107, 0x1ff ;  /* 0x000001ff6b007836 */ /* 0x002fc60000000000 */
[----:B------:R-:W-:Y:S02]  /*00a0*/  UISETP.GT.AND UP0, UPT, UR4, 0x1f, UPT ;  /* 0x0000001f0400788c */ /* 0x000fe4000bf04270 */
[----:B------:R-:W-:-:S04]  /*00b0*/  SHF.R.S32.HI R3, RZ, 0x1f, R0 ;  /* 0x0000001fff037819 */ /* 0x000fc80000011400 */
[----:B------:R-:W-:Y:S02]  /*00c0*/  LEA.HI R3, R3, R0, RZ, 0x9 ;  /* 0x0000000003037211 */ /* 0x000fe400078f48ff */
[----:B--2---:R-:W-:Y:S02]  /*00d0*/  IABS R8, R5 ;  /* 0x0000000500087213 */ /* 0x004fe40000000000 */
[----:B------:R-:W-:Y:S02]  /*00e0*/  SHF.R.S32.HI R3, RZ, 0x9, R3 ;  /* 0x00000009ff037819 */ /* 0x000fe40000011403 */
[----:B---3--:R-:W-:-:S03]  /*00f0*/  LOP3.LUT R41, R42, 0x1f, RZ, 0xc0, !PT ;  /* 0x0000001f2a297812 */ /* 0x008fc600078ec0ff */
[----:B------:R-:W-:-:S05]  /*0100*/  IMAD.SHL.U32 R4, R3, 0x8, RZ ;  /* 0x0000000803047824 */ /* 0x000fca00078e00ff */
[-C--:B------:R-:W-:Y:S02]  /*0110*/  IABS R7, R4.reuse ;  /* 0x0000000400077213 */ /* 0x080fe40000000000 */
[----:B------:R-:W-:Y:S02]  /*0120*/  IABS R10, R4 ;  /* 0x00000004000a7213 */ /* 0x000fe40000000000 */
[----:B------:R-:W0:Y:S08]  /*0130*/  I2F.RP R0, R7 ;  /* 0x0000000700007306 */ /* 0x000e300000209400 */
[----:B0-----:R-:W0:Y:S02]  /*0140*/  MUFU.RCP R0, R0 ;  /* 0x0000000000007308 */ /* 0x001e240000001000 */
[----:B0-----:R-:W-:-:S02]  /*0150*/  VIADD R2, R0, 0xffffffe ;  /* 0x0ffffffe00027836 */ /* 0x001fc40000000000 */
[----:B------:R-:W-:-:S04]  /*0160*/  IMAD.MOV R0, RZ, RZ, -R10 ;  /* 0x000000ffff007224 */ /* 0x000fc800078e0a0a */
[----:B------:R0:W1:Y:S02]  /*0170*/  F2I.FTZ.U32.TRUNC.NTZ R3, R2 ;  /* 0x0000000200037305 */ /* 0x000064000021f000 */
[----:B0-----:R-:W-:Y:S02]  /*0180*/  IMAD.MOV.U32 R2, RZ, RZ, RZ ;  /* 0x000000ffff027224 */ /* 0x001fe400078e00ff */
[----:B-1----:R-:W-:-:S04]  /*0190*/  IMAD.MOV R6, RZ, RZ, -R3 ;  /* 0x000000ffff067224 */ /* 0x002fc800078e0a03 */
[----:B------:R-:W-:Y:S02]  /*01a0*/  IMAD R9, R6, R7, RZ ;  /* 0x0000000706097224 */ /* 0x000fe400078e02ff */
[----:B------:R-:W-:Y:S02]  /*01b0*/  IMAD.MOV.U32 R6, RZ, RZ, R8 ;  /* 0x000000ffff067224 */ /* 0x000fe400078e0008 */
[----:B------:R-:W-:-:S06]  /*01c0*/  IMAD.HI.U32 R3, R3, R9, R2 ;  /* 0x0000000903037227 */ /* 0x000fcc00078e0002 */
[----:B------:R-:W-:-:S04]  /*01d0*/  IMAD.HI.U32 R3, R3, R6, RZ ;  /* 0x0000000603037227 */ /* 0x000fc800078e00ff */
[----:B------:R-:W-:-:S05]  /*01e0*/  IMAD R0, R3, R0, R6 ;  /* 0x0000000003007224 */ /* 0x000fca00078e0206 */
[----:B------:R-:W-:-:S13]  /*01f0*/  ISETP.GT.U32.AND P1, PT, R7, R0, PT ;  /* 0x000000000700720c */ /* 0x000fda0003f24070 */
[----:B------:R-:W-:Y:S02]  /*0200*/  @!P1 IMAD.IADD R0, R0, 0x1, -R7 ;  /* 0x0000000100009824 */ /* 0x000fe400078e0a07 */
[----:B------:R-:W-:Y:S01]  /*0210*/  @!P1 VIADD R3, R3, 0x1 ;  /* 0x0000000103039836 */ /* 0x000fe20000000000 */
[----:B------:R-:W-:Y:S02]  /*0220*/  ISETP.NE.AND P1, PT, R4, RZ, PT ;  /* 0x000000ff0400720c */ /* 0x000fe40003f25270 */
[----:B------:R-:W-:Y:S02]  /*0230*/  ISETP.GE.U32.AND P0, PT, R0, R7, PT ;  /* 0x000000070000720c */ /* 0x000fe40003f06070 */
[----:B------:R-:W-:-:S04]  /*0240*/  LOP3.LUT R0, R5, R4, RZ, 0x3c, !PT ;  /* 0x0000000405007212 */ /* 0x000fc800078e3cff */
[----:B------:R-:W-:Y:S01]  /*0250*/  ISETP.GE.AND P2, PT, R0, RZ, PT ;  /* 0x000000ff0000720c */ /* 0x000fe20003f46270 */
[----:B------:R-:W-:-:S06]  /*0260*/  VIADD R0, R106, 0x1f ;  /* 0x0000001f6a007836 */ /* 0x000fcc0000000000 */
[----:B------:R-:W-:-:S04]  /*0270*/  @P0 VIADD R3, R3, 0x1 ;  /* 0x0000000103030836 */ /* 0x000fc80000000000 */
[----:B------:R-:W-:Y:S01]  /*0280*/  IMAD.MOV.U32 R2, RZ, RZ, R3 ;  /* 0x000000ffff027224 */ /* 0x000fe200078e0003 */
[----:B------:R-:W-:-:S03]  /*0290*/  SHF.R.S32.HI R3, RZ, 0x1f, R0 ;  /* 0x0000001fff037819 */ /* 0x000fc60000011400 */
[----:B------:R-:W-:Y:S01]  /*02a0*/  @!P2 IMAD.MOV R2, RZ, RZ, -R2 ;  /* 0x000000ffff02a224 */ /* 0x000fe200078e0a02 */
[----:B------:R-:W-:Y:S02]  /*02b0*/  @!P1 LOP3.LUT R2, RZ, R4, RZ, 0x33, !PT ;  /* 0x00000004ff029212 */ /* 0x000fe400078e33ff */
[----:B------:R-:W-:-:S03]  /*02c0*/  LEA.HI R3, R3, R0, RZ, 0x5 ;  /* 0x0000000003037211 */ /* 0x000fc600078f28ff */
[----:B------:R-:W-:Y:S02]  /*02d0*/  IMAD.SHL.U32 R6, R2, 0x8, RZ ;  /* 0x0000000802067824 */ /* 0x000fe400078e00ff */
[----:B------:R-:W-:-:S03]  /*02e0*/  IMAD.MOV R2, RZ, RZ, -R2 ;  /* 0x000000ffff027224 */ /* 0x000fc600078e0a02 */
[----:B------:R-:W-:Y:S01]  /*02f0*/  LEA.HI.SX32 R3, R3, -R6, 0x1b ;  /* 0x8000000603037211 */ /* 0x000fe200078fdaff */
[----:B------:R-:W-:-:S03]  /*0300*/  IMAD R4, R4, R2, R5 ;  /* 0x0000000204047224 */ /* 0x000fc600078e0205 */
[----:B------:R-:W-:Y:S02]  /*0310*/  VIMNMX R11, PT, PT, R3, 0x8, PT ;  /* 0x00000008030b7848 */ /* 0x000fe40003fe0100 */
[----:B------:R-:W-:Y:S02]  /*0320*/  IABS R9, R4 ;  /* 0x0000000400097213 */ /* 0x000fe40000000000 */
[----:B------:R-:W-:-:S04]  /*0330*/  IABS R7, R11 ;  /* 0x0000000b00077213 */ /* 0x000fc80000000000 */
[----:B------:R-:W0:Y:S08]  /*0340*/  I2F.RP R0, R7 ;  /* 0x0000000700007306 */ /* 0x000e300000209400 */
[----:B0-----:R-:W0:Y:S02]  /*0350*/  MUFU.RCP R0, R0 ;  /* 0x0000000000007308 */ /* 0x001e240000001000 */
[----:B0-----:R-:W-:-:S06]  /*0360*/  VIADD R3, R0, 0xffffffe ;  /* 0x0ffffffe00037836 */ /* 0x001fcc0000000000 */
[----:B------:R-:W0:Y:S02]  /*0370*/  F2I.FTZ.U32.TRUNC.NTZ R3, R3 ;  /* 0x0000000300037305 */ /* 0x000e24000021f000 */
[----:B0-----:R-:W-:-:S04]  /*0380*/  IMAD.MOV R8, RZ, RZ, -R3 ;  /* 0x000000ffff087224 */ /* 0x001fc800078e0a03 */
[----:B------:R-:W-:Y:S01]  /*0390*/  IMAD.MOV.U32 R2, RZ, RZ, R8 ;  /* 0x000000ffff027224 */ /* 0x000fe200078e0008 */
[----:B------:R-:W-:-:S03]  /*03a0*/  IABS R8, R11 ;  /* 0x0000000b00087213 */ /* 0x000fc60000000000 */
[----:B------:R-:W-:Y:S02]  /*03b0*/  IMAD R5, R2, R7, RZ ;  /* 0x0000000702057224 */ /* 0x000fe400078e02ff */
[----:B------:R-:W-:Y:S02]  /*03c0*/  IMAD.MOV.U32 R2, RZ, RZ, RZ ;  /* 0x000000ffff027224 */ /* 0x000fe400078e00ff */
[----:B------:R-:W-:Y:S02]  /*03d0*/  IMAD.MOV R0, RZ, RZ, -R8 ;  /* 0x000000ffff007224 */ /* 0x000fe400078e0a08 */
[----:B------:R-:W-:Y:S01]  /*03e0*/  IMAD.HI.U32 R2, R3, R5, R2 ;  /* 0x0000000503027227 */ /* 0x000fe200078e0002 */
[----:B------:R-:W-:-:S04]  /*03f0*/  SHF.R.U32.HI R3, RZ, 0x5, R42 ;  /* 0x00000005ff037819 */ /* 0x000fc8000001162a */
[----:B------:R-:W-:Y:S01]  /*0400*/  SGXT.U32 R3, R3, 0x3 ;  /* 0x000000030303781a */ /* 0x000fe20000000000 */
[----:B------:R-:W-:-:S03]  /*0410*/  IMAD.HI.U32 R2, R2, R9, RZ ;  /* 0x0000000902027227 */ /* 0x000fc600078e00ff */
[C---:B------:R-:W-:Y:S01]  /*0420*/  LOP3.LUT R5, R3.reuse, 0x10, RZ, 0xfc, !PT ;  /* 0x0000001003057812 */ /* 0x040fe200078efcff */
[----:B------:R-:W-:Y:S01]  /*0430*/  IMAD R0, R2, R0, R9 ;  /* 0x0000000002007224 */ /* 0x000fe200078e0209 */
[----:B------:R-:W-:-:S04]  /*0440*/  LOP3.LUT R9, R3, 0x18, RZ, 0xfc, !PT ;  /* 0x0000001803097812 */ /* 0x000fc800078efcff */
[----:B------:R-:W-:-:S13]  /*0450*/  ISETP.GT.U32.AND P1, PT, R7, R0, PT ;  /* 0x000000000700720c */ /* 0x000fda0003f24070 */
[----:B------:R-:W-:Y:S02]  /*0460*/  @!P1 IMAD.IADD R0, R0, 0x1, -R7 ;  /* 0x0000000100009824 */ /* 0x000fe400078e0a07 */
[----:B------:R-:W-:Y:S01]  /*0470*/  @!P1 VIADD R2, R2, 0x1 ;  /* 0x0000000102029836 */ /* 0x000fe20000000000 */
[----:B------:R-:W-:Y:S02]  /*0480*/  ISETP.NE.AND P1, PT, R11, RZ, PT ;  /* 0x000000ff0b00720c */ /* 0x000fe40003f25270 */
[----:B------:R-:W-:Y:S02]  /*0490*/  ISETP.GE.U32.AND P0, PT, R0, R7, PT ;  /* 0x000000070000720c */ /* 0x000fe40003f06070 */
[----:B------:R-:W-:Y:S02]  /*04a0*/  LOP3.LUT R0, R4, R11, RZ, 0x3c, !PT ;  /* 0x0000000b04007212 */ /* 0x000fe400078e3cff */
[----:B------:R-:W-:Y:S02]  /*04b0*/  LOP3.LUT R7, R3, 0x8, RZ, 0xfc, !PT ;  /* 0x0000000803077812 */ /* 0x000fe400078efcff */
[----:B------:R-:W-:-:S07]  /*04c0*/  ISETP.GE.AND P2, PT, R0, RZ, PT ;  /* 0x000000ff0000720c */ /* 0x000fce0003f46270 */
[----:B------:R-:W-:-:S06]  /*04d0*/  @P0 VIADD R2, R2, 0x1 ;  /* 0x0000000102020836 */ /* 0x000fcc0000000000 */
[----:B------:R-:W-:Y:S01]  /*04e0*/  @!P2 IMAD.MOV R2, RZ, RZ, -R2 ;  /* 0x000000ffff02a224 */ /* 0x000fe200078e0a02 */
[----:B------:R-:W-:-:S05]  /*04f0*/  @!P1 LOP3.LUT R2, RZ, R11, RZ, 0x33, !PT ;  /* 0x0000000bff029212 */ /* 0x000fca00078e33ff */
[----:B------:R-:W-:Y:S02]  /*0500*/  IMAD.MOV R0, RZ, RZ, -R2 ;  /* 0x000000ffff007224 */ /* 0x000fe400078e0a02 */
[----:B------:R-:W-:Y:S02]  /*0510*/  IMAD.SHL.U32 R2, R2, 0x200, RZ ;  /* 0x0000020002027824 */ /* 0x000fe400078e00ff */
[----:B------:R-:W-:-:S03]  /*0520*/  IMAD R0, R11, R0, R4 ;  /* 0x000000000b007224 */ /* 0x000fc600078e0204 */
[----:B------:R-:W-:Y:S01]  /*0530*/  LOP3.LUT R161, R2, R3, RZ, 0xfc, !PT ;  /* 0x0000000302a17212 */ /* 0x000fe200078efcff */
[----:B------:R-:W-:Y:S01]  /*0540*/  IMAD.IADD R0, R6, 0x1, R0 ;  /* 0x0000000106007824 */ /* 0x000fe200078e0200 */
[----:B------:R-:W-:Y:S02]  /*0550*/  LOP3.LUT R234, R2, 0x8, R3, 0xfe, !PT ;  /* 0x0000000802ea7812 */ /* 0x000fe400078efe03 */
[C---:B------:R-:W-:Y:S01]  /*0560*/  LOP3.LUT R28, R161.reuse, 0x20, RZ, 0xfc, !PT ;  /* 0x00000020a11c7812 */ /* 0x040fe200078efcff */
[----:B------:R-:W-:Y:S01]  /*0570*/  IMAD R235, R0, 0x20, R41 ;  /* 0x0000002000eb7824 */ /* 0x000fe200078e0229 */
[C---:B------:R-:W-:Y:S02]  /*0580*/  LOP3.LUT R30, R161.reuse, 0x28, RZ, 0xfc, !PT ;  /* 0x00000028a11e7812 */ /* 0x040fe400078efcff */
[C---:B------:R-:W-:Y:S01]  /*0590*/  LOP3.LUT R32, R161.reuse, 0x30, RZ, 0xfc, !PT ;  /* 0x00000030a1207812 */ /* 0x040fe200078efcff */
[----:B------:R0:W-:Y:S01]  /*05a0*/  STL [R1+0x94], R28 ;  /* 0x0000941c01007387 */ /* 0x0001e20000100800 */
[----:B------:R-:W-:-:S02]  /*05b0*/  LOP3.LUT R34, R161, 0x38, RZ, 0xfc, !PT ;  /* 0x00000038a1227812 */ /* 0x000fc400078efcff */
[C---:B------:R-:W-:Y:S01]  /*05c0*/  LOP3.LUT R36, R161.reuse, 0x40, RZ, 0xfc, !PT ;  /* 0x00000040a1247812 */ /* 0x040fe200078efcff */
[----:B------:R0:W-:Y:S01]  /*05d0*/  STL [R1+0x90], R30 ;  /* 0x0000901e01007387 */ /* 0x0001e20000100800 */
[C---:B------:R-:W-:Y:S02]  /*05e0*/  LOP3.LUT R38, R161.reuse, 0x48, RZ, 0xfc, !PT ;  /* 0x00000048a1267812 */ /* 0x040fe400078efcff */
[C---:B------:R-:W-:Y:S01]  /*05f0*/  LOP3.LUT R40, R161.reuse, 0x50, RZ, 0xfc, !PT ;  /* 0x00000050a1287812 */ /* 0x040fe200078efcff */
[----:B------:R0:W-:Y:S01]  /*0600*/  STL [R1+0xa8], R32 ;  /* 0x0000a82001007387 */ /* 0x0001e20000100800 */
        /* <DEDUP_REMOVED lines=54> */
[C-C-:B------:R-:W-:Y:S02]  /*0970*/  LOP3.LUT R233, R2.reuse, 0x10, R3.reuse, 0xfe, !PT ;  /* 0x0000001002e97812 */ /* 0x140fe400078efe03 */
[----:B------:R-:W-:Y:S01]  /*0980*/  LOP3.LUT R232, R2, 0x18, R3, 0xfe, !PT ;  /* 0x0000001802e87812 */ /* 0x000fe200078efe03 */
        /* <DEDUP_REMOVED lines=25> */
[----:B------:R-:W-:-:S03]  /*0b20*/  LOP3.LUT R236, R161, 0x1f8, RZ, 0xfc, !PT ;  /* 0x000001f8a1ec7812 */ /* 0x000fc600078efcff */
[----:B------:R0:W-:Y:S04]  /*0b30*/  STL [R1+0x30], R90 ;  /* 0x0000305a01007387 */ /* 0x0001e80000100800 */
        /* <DEDUP_REMOVED lines=11> */
[----:B------:R0:W-:Y:S01]  /*0bf0*/  STL [R1], R124 ;  /* 0x0000007c01007387 */ /* 0x0001e20000100800 */
[----:B----4-:R-:W-:Y:S05]  /*0c00*/  BRA.U UP0, `(.L_x_0) ;  /* 0x00000001004c7547 */ /* 0x010fea000b800000 */
[----:B------:R-:W-:Y:S01]  /*0c10*/  IMAD.SHL.U32 R0, R42, 0x20, RZ ;  /* 0x000000202a007824 */ /* 0x000fe200078e00ff */
[----:B------:R-:W-:Y:S02]  /*0c20*/  CS2R R112, SRZ ;  /* 0x0000000000707805 */ /* 0x000fe4000001ff00 */
[----:B------:R-:W-:Y:S02]  /*0c30*/  CS2R R114, SRZ ;  /* 0x0000000000727805 */ /* 0x000fe4000001ff00 */
[----:B------:R-:W-:Y:S02]  /*0c40*/  CS2R R16, SRZ ;  /* 0x0000000000107805 */ /* 0x000fe4000001ff00 */
[----:B------:R-:W-:Y:S01]  /*0c50*/  CS2R R18, SRZ ;  /* 0x0000000000127805 */ /* 0x000fe2000001ff00 */
[----:B------:R1:W-:Y:S01]  /*0c60*/  STL [R1+0xac], R0 ;  /* 0x0000ac0001007387 */ /* 0x0003e20000100800 */
[----:B------:R-:W-:Y:S02]  /*0c70*/  CS2R R20, SRZ ;  /* 0x0000000000147805 */ /* 0x000fe4000001ff00 */
[----:B------:R-:W-:-:S02]  /*0c80*/  CS2R R22, SRZ ;  /* 0x0000000000167805 */ /* 0x000fc4000001ff00 */
[----:B------:R-:W-:Y:S02]  /*0c90*/  CS2R R24, SRZ ;  /* 0x0000000000187805 */ /* 0x000fe4000001ff00 */
[----:B------:R-:W-:Y:S02]  /*0ca0*/  CS2R R26, SRZ ;  /* 0x00000000001a7805 */ /* 0x000fe4000001ff00 */
[----:B------:R-:W-:Y:S02]  /*0cb0*/  CS2R R120, SRZ ;  /* 0x0000000000787805 */ /* 0x000fe4000001ff00 */
[----:B------:R-:W-:Y:S02]  /*0cc0*/  CS2R R122, SRZ ;  /* 0x00000000007a7805 */ /* 0x000fe4000001ff00 */
[----:B------:R-:W-:Y:S02]  /*0cd0*/  CS2R R4, SRZ ;  /* 0x0000000000047805 */ /* 0x000fe4000001ff00 */
[----:B------:R-:W-:-:S02]  /*0ce0*/  CS2R R6, SRZ ;  /* 0x0000000000067805 */ /* 0x000fc4000001ff00 */
[----:B------:R-:W-:Y:S02]  /*0cf0*/  CS2R R8, SRZ ;  /* 0x0000000000087805 */ /* 0x000fe4000001ff00 */
[----:B------:R-:W-:Y:S02]  /*0d00*/  CS2R R10, SRZ ;  /* 0x00000000000a7805 */ /* 0x000fe4000001ff00 */
[----:B------:R-:W-:Y:S02]  /*0d10*/  CS2R R12, SRZ ;  /* 0x00000000000c7805 */ /* 0x000fe4000001ff00 */
[----:B------:R-:W-:Y:S01]  /*0d20*/  CS2R R14, SRZ ;  /* 0x00000000000e7805 */ /* 0x000fe2000001ff00 */
[----:B-1----:R-:W-:Y:S06]  /*0d30*/  BRA `(.L_x_1) ;  /* 0x0000006c00cc7947 */ /* 0x002fec0003800000 */
.L_x_0:
[----:B------:R-:W-:Y:S01]  /*0d40*/  IABS R2, R107 ;  /* 0x0000006b00027213 */ /* 0x000fe20000000000 */
[----:B------:R-:W1:Y:S01]  /*0d50*/  LDCU UR6, c[0x0][0x3b0] ;  /* 0x00007600ff0677ac */ /* 0x000e620008000800 */
[----:B------:R-:W-:Y:S01]  /*0d60*/  IABS R0, R106 ;  /* 0x0000006a00007213 */ /* 0x000fe20000000000 */
[----:B------:R-:W2:Y:S01]  /*0d70*/  LDC R162, c[0x0][0x3ac] ;  /* 0x0000eb00ffa27b82 */ /* 0x000ea20000000800 */
[----:B------:R-:W3:Y:S01]  /*0d80*/  I2F.RP R4, R2 ;  /* 0x0000000200047306 */ /* 0x000ee20000209400 */
[----:B------:R-:W-:Y:S01]  /*0d90*/  IABS R8, R236 ;  /* 0x000000ec00087213 */ /* 0x000fe20000000000 */
[----:B------:R-:W4:Y:S01]  /*0da0*/  LDCU.128 UR12, c[0x0][0x380] ;  /* 0x00007000ff0c77ac */ /* 0x000f220008000c00 */
[----:B------:R-:W-:Y:S02]  /*0db0*/  IABS R17, R238 ;  /* 0x000000ee00117213 */ /* 0x000fe40000000000 */
[----:B------:R-:W-:Y:S01]  /*0dc0*/  IABS R21, R240 ;  /* 0x000000f000157213 */ /* 0x000fe20000000000 */
[----:B------:R-:W-:Y:S01]  /*0dd0*/  USHF.R.S32.HI UR5, URZ, 0x1f, UR4 ;  /* 0x0000001fff057899 */ /* 0x000fe20008011404 */
[----:B------:R-:W-:Y:S01]  /*0de0*/  IABS R23, R241 ;  /* 0x000000f100177213 */ /* 0x000fe20000000000 */
[----:B------:R-:W5:Y:S01]  /*0df0*/  I2F.RP R6, R0 ;  /* 0x0000000000067306 */ /* 0x000f620000209400 */
[----:B------:R-:W-:Y:S01]  /*0e00*/  IABS R25, R242 ;  /* 0x000000f200197213 */ /* 0x000fe20000000000 */
[----:B------:R-:W-:Y:S01]  /*0e10*/  ULEA.HI UR5, UR5, UR4, URZ, 0x5 ;  /* 0x0000000405057291 */ /* 0x000fe2000f8f28ff */
[----:B------:R-:W-:-:S02]  /*0e20*/  IABS R27, R243 ;  /* 0x000000f3001b7213 */ /* 0x000fc40000000000 */
[----:B------:R-:W-:Y:S01]  /*0e30*/  IABS R29, R244 ;  /* 0x000000f4001d7213 */ /* 0x000fe20000000000 */
[----:B------:R-:W-:Y:S01]  /*0e40*/  USHF.R.S32.HI UR5, URZ, 0x5, UR5 ;  /* 0x00000005ff057899 */ /* 0x000fe20008011405 */
[----:B------:R-:W-:Y:S01]  /*0e50*/  IABS R31, R245 ;  /* 0x000000f5001f7213 */ /* 0x000fe20000000000 */
[----:B---3--:R-:W3:Y:S01]  /*0e60*/  MUFU.RCP R4, R4 ;  /* 0x0000000400047308 */ /* 0x008ee20000001000 */
[----:B------:R-:W-:Y:S02]  /*0e70*/  IABS R33, R246 ;  /* 0x000000f600217213 */ /* 0x000fe40000000000 */
[----:B------:R-:W-:Y:S02]  /*0e80*/  IABS R35, R247 ;  /* 0x000000f700237213 */ /* 0x000fe40000000000 */
[----:B------:R-:W-:Y:S02]  /*0e90*/  IABS R37, R248 ;  /* 0x000000f800257213 */ /* 0x000fe40000000000 */
[----:B------:R-:W-:Y:S01]  /*0ea0*/  IABS R39, R249 ;  /* 0x000000f900277213 */ /* 0x000fe20000000000 */
[----:B-----5:R-:W5:Y:S01]  /*0eb0*/  MUFU.RCP R6, R6 ;  /* 0x0000000600067308 */ /* 0x020f620000001000 */
[----:B------:R-:W-:Y:S01]  /*0ec0*/  IABS R43, R250 ;  /* 0x000000fa002b7213 */ /* 0x000fe20000000000 */
[----:B--2---:R-:W-:Y:S01]  /*0ed0*/  IMAD R164, R41, R162, RZ ;  /* 0x000000a229a47224 */ /* 0x004fe200078e02ff */
[----:B------:R-:W-:Y:S01]  /*0ee0*/  IABS R45, R251 ;  /* 0x000000fb002d7213 */ /* 0x000fe20000000000 */
[----:B------:R-:W-:Y:S01]  /*0ef0*/  IMAD.SHL.U32 R162, R162, 0x20, RZ ;  /* 0x00000020a2a27824 */ /* 0x000fe200078e00ff */
[----:B------:R-:W-:-:S02]  /*0f00*/  IABS R47, R252 ;  /* 0x000000fc002f7213 */ /* 0x000fc40000000000 */
[----:B------:R-:W-:Y:S01]  /*0f10*/  IABS R49, R124 ;  /* 0x0000007c00317213 */ /* 0x000fe20000000000 */
[----:B---3--:R-:W-:Y:S01]  /*0f20*/  VIADD R10, R4, 0xffffffe ;  /* 0x0ffffffe040a7836 */ /* 0x008fe20000000000 */
[----:B------:R-:W-:Y:S02]  /*0f30*/  IABS R51, R118 ;  /* 0x0000007600337213 */ /* 0x000fe40000000000 */
[----:B------:R-:W-:Y:S01]  /*0f40*/  IABS R53, R116 ;  /* 0x0000007400357213 */ /* 0x000fe20000000000 */
[----:B------:R2:W3:Y:S01]  /*0f50*/  F2I.FTZ.U32.TRUNC.NTZ R11, R10 ;  /* 0x0000000a000b7305 */ /* 0x0004e2000021f000 */
[----:B------:R-:W-:Y:S02]  /*0f60*/  IABS R55, R110 ;  /* 0x0000006e00377213 */ /* 0x000fe40000000000 */
[----:B------:R-:W-:Y:S01]  /*0f70*/  IABS R57, R108 ;  /* 0x0000006c00397213 */ /* 0x000fe20000000000 */
[----:B-----5:R-:W-:Y:S01]  /*0f80*/  VIADD R12, R6, 0xffffffe ;  /* 0x0ffffffe060c7836 */ /* 0x020fe20000000000 */
[----:B------:R-:W-:-:S02]  /*0f90*/  IABS R59, R104 ;  /* 0x00000068003b7213 */ /* 0x000fc40000000000 */
[----:B------:R-:W-:Y:S01]  /*0fa0*/  IABS R61, R102 ;  /* 0x00000066003d7213 */ /* 0x000fe20000000000 */
[----:B------:R5:W0:Y:S01]  /*0fb0*/  F2I.FTZ.U32.TRUNC.NTZ R13, R12 ;  /* 0x0000000c000d7305 */ /* 0x000a22000021f000 */
[----:B--2---:R-:W-:Y:S01]  /*0fc0*/  IMAD.MOV.U32 R10, RZ, RZ, RZ ;  /* 0x000000ffff0a7224 */ /* 0x004fe200078e00ff */
[----:B------:R-:W-:Y:S02]  /*0fd0*/  IABS R63, R100 ;  /* 0x00000064003f7213 */ /* 0x000fe40000000000 */
[----:B------:R-:W-:Y:S02]  /*0fe0*/  IABS R65, R98 ;  /* 0x0000006200417213 */ /* 0x000fe40000000000 */
[----:B------:R-:W-:Y:S01]  /*0ff0*/  IABS R67, R96 ;  /* 0x0000006000437213 */ /* 0x000fe20000000000 */
[----:B---3--:R-:W-:Y:S01]  /*1000*/  IMAD.MOV R15, RZ, RZ, -R11 ;  /* 0x000000ffff0f7224 */ /* 0x008fe200078e0a0b */
[----:B------:R-:W-:Y:S01]  /*1010*/  IABS R69, R94 ;  /* 0x0000005e00457213 */ /* 0x000fe20000000000 */
[----:B-----5:R-:W-:Y:S01]  /*1020*/  IMAD.MOV.U32 R12, RZ, RZ, RZ ;  /* 0x000000ffff0c7224 */ /* 0x020fe200078e00ff */
[----:B------:R-:W-:Y:S01]  /*1030*/  IABS R71, R92 ;  /* 0x0000005c00477213 */ /* 0x000fe20000000000 */
[----:B------:R-:W-:Y:S01]  /*1040*/  IMAD R15, R15, R2, RZ ;  /* 0x000000020f0f7224 */ /* 0x000fe200078e02ff */
[----:B------:R-:W-:-:S02]  /*1050*/  IABS R73, R90 ;  /* 0x0000005a00497213 */ /* 0x000fc40000000000 */
[----:B------:R-:W-:Y:S01]  /*1060*/  IABS R75, R88 ;  /* 0x00000058004b7213 */ /* 0x000fe20000000000 */
[----:B------:R-:W-:Y:S01]  /*1070*/  IMAD.HI.U32 R4, R11, R15, R10 ;  /* 0x0000000f0b047227 */ /* 0x000fe200078e000a */
[----:B------:R-:W-:Y:S02]  /*1080*/  IABS R15, R237 ;  /* 0x000000ed000f7213 */ /* 0x000fe40000000000 */
[----:B------:R-:W-:Y:S01]  /*1090*/  IABS R77, R86 ;  /* 0x00000056004d7213 */ /* 0x000fe20000000000 */
[----:B------:R-:W-:Y:S01]  /*10a0*/  IMAD.MOV.U32 R11, RZ, RZ, R8 ;  /* 0x000000ffff0b7224 */ /* 0x000fe200078e0008 */
[----:B------:R-:W-:Y:S01]  /*10b0*/  IABS R79, R84 ;  /* 0x00000054004f7213 */ /* 0x000fe20000000000 */
[----:B0-----:R-:W-:Y:S01]  /*10c0*/  IMAD.MOV R19, RZ, RZ, -R13 ;  /* 0x000000ffff137224 */ /* 0x001fe200078e0a0d */
[----:B------:R-:W-:Y:S01]  /*10d0*/  IABS R81, R82 ;  /* 0x0000005200517213 */ /* 0x000fe20000000000 */
[----:B------:R-:W-:Y:S01]  /*10e0*/  IMAD.HI.U32 R6, R4, R11, RZ ;  /* 0x0000000b04067227 */ /* 0x000fe200078e00ff */
[----:B------:R-:W-:-:S02]  /*10f0*/  IABS R83, R80 ;  /* 0x0000005000537213 */ /* 0x000fc40000000000 */
[----:B------:R-:W-:Y:S01]  /*1100*/  IABS R85, R78 ;  /* 0x0000004e00557213 */ /* 0x000fe20000000000 */
[----:B------:R-:W-:Y:S01]  /*1110*/  IMAD R19, R19, R0, RZ ;  /* 0x0000000013137224 */ /* 0x000fe200078e02ff */
[----:B------:R-:W-:Y:S01]  /*1120*/  IABS R87, R76 ;  /* 0x0000004c00577213 */ /* 0x000fe20000000000 */
[C---:B------:R-:W-:Y:S01]  /*1130*/  IMAD.HI.U32 R8, R4.reuse, R15, RZ ;  /* 0x0000000f04087227 */ /* 0x040fe200078e00ff */
[----:B------:R-:W-:Y:S02]  /*1140*/  IABS R89, R74 ;  /* 0x0000004a00597213 */ /* 0x000fe40000000000 */
[----:B------:R-:W-:Y:S01]  /*1150*/  IABS R91, R72 ;  /* 0x00000048005b7213 */ /* 0x000fe20000000000 */
[----:B------:R-:W-:Y:S01]  /*1160*/  IMAD.HI.U32 R10, R4, R17, RZ ;  /* 0x00000011040a7227 */ /* 0x000fe200078e00ff */
[----:B------:R-:W-:Y:S02]  /*1170*/  IABS R93, R70 ;  /* 0x00000046005d7213 */ /* 0x000fe40000000000 */
[----:B------:R-:W-:Y:S01]  /*1180*/  IABS R95, R68 ;  /* 0x00000044005f7213 */ /* 0x000fe20000000000 */
[----:B------:R-:W-:Y:S01]  /*1190*/  IMAD.MOV R14, RZ, RZ, -R6 ;  /* 0x000000ffff0e7224 */ /* 0x000fe200078e0a06 */
[----:B------:R-:W-:Y:S01]  /*11a0*/  IABS R97, R66 ;  /* 0x0000004200617213 */ /* 0x000fe20000000000 */
[----:B------:R-:W-:Y:S01]  /*11b0*/  IMAD.HI.U32 R6, R13, R19, R12 ;  /* 0x000000130d067227 */ /* 0x000fe200078e000c */
[----:B------:R-:W-:-:S02]  /*11c0*/  IABS R19, R239 ;  /* 0x000000ef00137213 */ /* 0x000fc40000000000 */
[----:B------:R-:W-:Y:S01]  /*11d0*/  IABS R99, R64 ;  /* 0x0000004000637213 */ /* 0x000fe20000000000 */
[----:B------:R-:W-:Y:S01]  /*11e0*/  IMAD.MOV R8, RZ, RZ, -R8 ;  /* 0x000000ffff087224 */ /* 0x000fe200078e0a08 */
[----:B------:R-:W-:Y:S01]  /*11f0*/  IABS R101, R62 ;  /* 0x0000003e00657213 */ /* 0x000fe20000000000 */
[----:B------:R-:W-:Y:S01]  /*1200*/  IMAD.MOV R10, RZ, RZ, -R10 ;  /* 0x000000ffff0a7224 */ /* 0x000fe200078e0a0a */
[----:B------:R-:W-:Y:S01]  /*1210*/  IABS R103, R60 ;  /* 0x0000003c00677213 */ /* 0x000fe20000000000 */
[C---:B------:R-:W-:Y:S01]  /*1220*/  IMAD R13, R2.reuse, R8, R15 ;  /* 0x00000008020d7224 */ /* 0x040fe200078e020f */
[----:B------:R-:W-:Y:S01]  /*1230*/  IABS R105, R58 ;  /* 0x0000003a00697213 */ /* 0x000fe20000000000 */
[----:B------:R-:W-:Y:S01]  /*1240*/  IMAD R15, R2, R10, R17 ;  /* 0x0000000a020f7224 */ /* 0x000fe200078e0211 */
[----:B------:R-:W-:Y:S01]  /*1250*/  IABS R109, R56 ;  /* 0x00000038006d7213 */ /* 0x000fe20000000000 */
[----:B------:R-:W-:Y:S01]  /*1260*/  IMAD.HI.U32 R8, R4, R19, RZ ;  /* 0x0000001304087227 */ /* 0x000fe200078e00ff */
[----:B------:R-:W-:-:S02]  /*1270*/  IABS R111, R54 ;  /* 0x00000036006f7213 */ /* 0x000fc40000000000 */
[----:B------:R-:W-:Y:S01]  /*1280*/  IABS R113, R52 ;  /* 0x0000003400717213 */ /* 0x000fe20000000000 */
[C---:B------:R-:W-:Y:S01]  /*1290*/  IMAD.HI.U32 R10, R4.reuse, R21, RZ ;  /* 0x00000015040a7227 */ /* 0x040fe200078e00ff */
[----:B------:R-:W-:Y:S02]  /*12a0*/  IABS R115, R50 ;  /* 0x0000003200737213 */ /* 0x000fe40000000000 */
[----:B------:R-:W-:Y:S01]  /*12b0*/  IABS R117, R48 ;  /* 0x0000003000757213 */ /* 0x000fe20000000000 */
[----:B------:R-:W-:Y:S01]  /*12c0*/  IMAD.MOV R17, RZ, RZ, -R8 ;  /* 0x000000ffff117224 */ /* 0x000fe200078e0a08 */
[----:B------:R-:W-:Y:S01]  /*12d0*/  IABS R119, R46 ;  /* 0x0000002e00777213 */ /* 0x000fe20000000000 */
[----:B------:R-:W-:Y:S01]  /*12e0*/  IMAD.MOV R10, RZ, RZ, -R10 ;  /* 0x000000ffff0a7224 */ /* 0x000fe200078e0a0a */
[----:B------:R-:W-:Y:S01]  /*12f0*/  IABS R121, R44 ;  /* 0x0000002c00797213 */ /* 0x000fe20000000000 */
[----:B------:R-:W-:Y:S01]  /*1300*/  IMAD.HI.U32 R12, R4, R23, RZ ;  /* 0x00000017040c7227 */ /* 0x000fe200078e00ff */
[----:B------:R-:W-:-:S02]  /*1310*/  IABS R123, R40 ;  /* 0x00000028007b7213 */ /* 0x000fc40000000000 */
[----:B------:R-:W-:Y:S01]  /*1320*/  IABS R125, R38 ;  /* 0x00000026007d7213 */ /* 0x000fe20000000000 */
[----:B------:R-:W-:Y:S01]  /*1330*/  IMAD R17, R2, R17, R19 ;  /* 0x0000001102117224 */ /* 0x000fe200078e0213 */
[----:B------:R-:W-:Y:S01]  /*1340*/  IABS R127, R36 ;  /* 0x00000024007f7213 */ /* 0x000fe20000000000 */
[----:B------:R-:W-:Y:S01]  /*1350*/  IMAD.HI.U32 R8, R4, R25, RZ ;  /* 0x0000001904087227 */ /* 0x000fe200078e00ff */
[----:B------:R-:W-:Y:S02]  /*1360*/  IABS R129, R34 ;  /* 0x0000002200817213 */ /* 0x000fe40000000000 */
[----:B------:R-:W-:Y:S01]  /*1370*/  IABS R131, R32 ;  /* 0x0000002000837213 */ /* 0x000fe20000000000 */
[----:B------:R-:W-:Y:S01]  /*1380*/  IMAD R19, R2, R10, R21 ;  /* 0x0000000a02137224 */ /* 0x000fe200078e0215 */
[----:B------:R-:W-:Y:S01]  /*1390*/  IABS R141, R161 ;  /* 0x000000a1008d7213 */ /* 0x000fe20000000000 */
[----:B------:R-:W-:Y:S01]  /*13a0*/  IMAD.HI.U32 R10, R4, R27, RZ ;  /* 0x0000001b040a7227 */ /* 0x000fe200078e00ff */
[----:B------:R-:W-:-:S02]  /*13b0*/  ISETP.GT.U32.AND P3, PT, R2, R13, PT ;  /* 0x0000000d0200720c */ /* 0x000fc40003f64070 */
[C---:B------:R-:W-:Y:S01]  /*13c0*/  ISETP.GT.U32.AND P5, PT, R2.reuse, R15, PT ;  /* 0x0000000f0200720c */ /* 0x040fe20003fa4070 */
[----:B------:R-:W-:Y:S01]  /*13d0*/  IMAD.MOV R12, RZ, RZ, -R12 ;  /* 0x000000ffff0c7224 */ /* 0x000fe200078e0a0c */
[C---:B------:R-:W-:Y:S01]  /*13e0*/  ISETP.GT.U32.AND P4, PT, R2.reuse, R17, PT ;  /* 0x000000110200720c */ /* 0x040fe20003f84070 */
[----:B------:R-:W-:Y:S01]  /*13f0*/  IMAD.MOV R8, RZ, RZ, -R8 ;  /* 0x000000ffff087224 */ /* 0x000fe200078e0a08 */
[C---:B------:R-:W-:Y:S01]  /*1400*/  ISETP.GT.U32.AND P0, PT, R2.reuse, R19, PT ;  /* 0x000000130200720c */ /* 0x040fe20003f04070 */
[----:B------:R-:W-:Y:S01]  /*1410*/  IMAD.MOV R10, RZ, RZ, -R10 ;  /* 0x000000ffff0a7224 */ /* 0x000fe200078e0a0a */
[----:B------:R-:W-:Y:S01]  /*1420*/  IABS R133, R30 ;  /* 0x0000001e00857213 */ /* 0x000fe20000000000 */
[C---:B------:R-:W-:Y:S01]  /*1430*/  IMAD R21, R2.reuse, R12, R23 ;  /* 0x0000000c02157224 */ /* 0x040fe200078e0217 */
[----:B------:R-:W-:Y:S01]  /*1440*/  IABS R135, R28 ;  /* 0x0000001c00877213 */ /* 0x000fe20000000000 */
[C---:B------:R-:W-:Y:S01]  /*1450*/  IMAD R23, R2.reuse, R8, R25 ;  /* 0x0000000802177224 */ /* 0x040fe200078e0219 */
[----:B------:R-:W-:Y:S01]  /*1460*/  IABS R137, R232 ;  /* 0x000000e800897213 */ /* 0x000fe20000000000 */
[C---:B------:R-:W-:Y:S01]  /*1470*/  IMAD R25, R2.reuse, R10, R27 ;  /* 0x0000000a02197224 */ /* 0x040fe200078e021b */
[----:B------:R-:W-:Y:S01]  /*1480*/  ISETP.GT.U32.AND P6, PT, R2, R21, PT ;  /* 0x000000150200720c */ /* 0x000fe20003fc4070 */
[----:B------:R-:W-:Y:S01]  /*1490*/  IMAD.HI.U32 R8, R4, R29, RZ ;  /* 0x0000001d04087227 */ /* 0x000fe200078e00ff */
[----:B------:R-:W-:-:S02]  /*14a0*/  IABS R139, R233 ;  /* 0x000000e9008b7213 */ /* 0x000fc40000000000 */
[----:B------:R-:W-:Y:S01]  /*14b0*/  IABS R143, R235 ;  /* 0x000000eb008f7213 */ /* 0x000fe20000000000 */
[----:B------:R-:W-:Y:S01]  /*14c0*/  IMAD.HI.U32 R10, R4, R31, RZ ;  /* 0x0000001f040a7227 */ /* 0x000fe200078e00ff */
[----:B------:R-:W-:-:S03]  /*14d0*/  SHF.R.S32.HI R163, RZ, 0x1f, R164 ;  /* 0x0000001fffa37819 */ /* 0x000fc600000114a4 */
[----:B------:R-:W-:Y:S01]  /*14e0*/  IMAD.MOV R27, RZ, RZ, -R8 ;  /* 0x000000ffff1b7224 */ /* 0x000fe200078e0a08 */
[----:B------:R-:W-:Y:S01]  /*14f0*/  SHF.L.U64.HI R163, R164, 0x1, R163 ;  /* 0x00000001a4a37819 */ /* 0x000fe200000102a3 */
[----:B------:R-:W-:Y:S02]  /*1500*/  IMAD.MOV R10, RZ, RZ, -R10 ;  /* 0x000000ffff0a7224 */ /* 0x000fe400078e0a0a */
[----:B------:R-:W-:-:S04]  /*1510*/  IMAD.HI.U32 R12, R4, R33, RZ ;  /* 0x00000021040c7227 */ /* 0x000fc800078e00ff */
[----:B------:R-:W-:Y:S02]  /*1520*/  IMAD R27, R2, R27, R29 ;  /* 0x0000001b021b7224 */ /* 0x000fe400078e021d */
[----:B------:R-:W-:-:S04]  /*1530*/  IMAD.HI.U32 R8, R4, R35, RZ ;  /* 0x0000002304087227 */ /* 0x000fc800078e00ff */
[----:B------:R-:W-:Y:S02]  /*1540*/  IMAD R29, R2, R10, R31 ;  /* 0x0000000a021d7224 */ /* 0x000fe400078e021f */
[----:B------:R-:W-:-:S04]  /*1550*/  IMAD.HI.U32 R10, R4, R37, RZ ;  /* 0x00000025040a7227 */ /* 0x000fc800078e00ff */
[----:B------:R-:W-:Y:S02]  /*1560*/  IMAD.MOV R12, RZ, RZ, -R12 ;  /* 0x000000ffff0c7224 */ /* 0x000fe400078e0a0c */
[----:B------:R-:W-:Y:S02]  /*1570*/  IMAD.MOV R8, RZ, RZ, -R8 ;  /* 0x000000ffff087224 */ /* 0x000fe400078e0a08 */
[----:B------:R-:W-:Y:S02]  /*1580*/  IMAD.MOV R10, RZ, RZ, -R10 ;  /* 0x000000ffff0a7224 */ /* 0x000fe400078e0a0a */
[C---:B------:R-:W-:Y:S02]  /*1590*/  IMAD R31, R2.reuse, R12, R33 ;  /* 0x0000000c021f7224 */ /* 0x040fe400078e0221 */
[C---:B------:R-:W-:Y:S02]  /*15a0*/  IMAD R33, R2.reuse, R8, R35 ;  /* 0x0000000802217224 */ /* 0x040fe400078e0223 */
[----:B------:R-:W-:-:S02]  /*15b0*/  IMAD R35, R2, R10, R37 ;  /* 0x0000000a02237224 */ /* 0x000fc400078e0225 */
[----:B------:R-:W-:-:S04]  /*15c0*/  IMAD.HI.U32 R8, R4, R39, RZ ;  /* 0x0000002704087227 */ /* 0x000fc800078e00ff */
[----:B------:R-:W-:-:S04]  /*15d0*/  IMAD.HI.U32 R10, R4, R43, RZ ;  /* 0x0000002b040a7227 */ /* 0x000fc800078e00ff */
[----:B------:R-:W-:Y:S02]  /*15e0*/  IMAD.MOV R37, RZ, RZ, -R8 ;  /* 0x000000ffff257224 */ /* 0x000fe400078e0a08 */
        /* <DEDUP_REMOVED lines=133> */
[----:B------:R-:W-:Y:S02]  /*1e40*/  IMAD.MOV R12, RZ, RZ, -R10 ;  /* 0x000000ffff0c7224 */ /* 0x000fe400078e0a0a */
[C---:B------:R-:W-:Y:S02]  /*1e50*/  IMAD R11, R2.reuse, R14, R11 ;  /* 0x0000000e020b7224 */ /* 0x040fe400078e020b */
[C---:B------:R-:W-:Y:S02]  /*1e60*/  IMAD R141, R2.reuse, R12, R141 ;  /* 0x0000000c028d7224 */ /* 0x040fe400078e028d */
[--C-:B------:R-:W-:Y:S01]  /*1e70*/  @!P3 IMAD.IADD R13, R13, 0x1, -R2.reuse ;  /* 0x000000010d0db824 */ /* 0x100fe200078e0a02 */
[C---:B------:R-:W-:Y:S01]  /*1e80*/  ISETP.GT.U32.AND P2, PT, R2.reuse, R11, PT ;  /* 0x0000000b0200720c */ /* 0x040fe20003f44070 */
[--C-:B------:R-:W-:Y:S01]  /*1e90*/  @!P5 IMAD.IADD R15, R15, 0x1, -R2.reuse ;  /* 0x000000010f0fd824 */ /* 0x100fe200078e0a02 */
[C---:B------:R-:W-:Y:S01]  /*1ea0*/  ISETP.GT.U32.AND P1, PT, R2.reuse, R141, PT ;  /* 0x0000008d0200720c */ /* 0x040fe20003f24070 */
[--C-:B------:R-:W-:Y:S01]  /*1eb0*/  @!P4 IMAD.IADD R17, R17, 0x1, -R2.reuse ;  /* 0x000000011111c824 */ /* 0x100fe200078e0a02 */
[C---:B------:R-:W-:Y:S01]  /*1ec0*/  ISETP.GT.U32.AND P3, PT, R2.reuse, R27, PT ;  /* 0x0000001b0200720c */ /* 0x040fe20003f64070 */
[--C-:B------:R-:W-:Y:S01]  /*1ed0*/  @!P0 IMAD.IADD R19, R19, 0x1, -R2.reuse ;  /* 0x0000000113138824 */ /* 0x100fe200078e0a02 */
[C---:B------:R-:W-:Y:S01]  /*1ee0*/  ISETP.GT.U32.AND P5, PT, R2.reuse, R29, PT ;  /* 0x0000001d0200720c */ /* 0x040fe20003fa4070 */
[----:B------:R-:W-:Y:S01]  /*1ef0*/  @!P6 IMAD.IADD R21, R21, 0x1, -R2 ;  /* 0x000000011515e824 */ /* 0x000fe200078e0a02 */
[----:B------:R-:W-:Y:S01]  /*1f00*/  ISETP.GT.U32.AND P4, PT, R2, R31, PT ;  /* 0x0000001f0200720c */ /* 0x000fe20003f84070 */
[----:B------:R-:W-:Y:S01]  /*1f10*/  IMAD.HI.U32 R8, R4, R133, RZ ;  /* 0x0000008504087227 */ /* 0x000fe200078e00ff */
[----:B------:R-:W-:-:S03]  /*1f20*/  ISETP.GT.U32.AND P0, PT, R2, R33, PT ;  /* 0x000000210200720c */ /* 0x000fc60003f04070 */
        /* <DEDUP_REMOVED lines=51> */
[----:B------:R-:W-:Y:S01]  /*2260*/  ISETP.GT.U32.AND P4, PT, R2, R61, PT ;  /* 0x0000003d0200720c */ /* 0x000fe20003f84070 */
[----:B------:R-:W-:-:S02]  /*2270*/  @!P0 IMAD.IADD R51, R51, 0x1, -R2 ;  /* 0x0000000133338824 */ /* 0x000fc400078e0a02 */
        /* <DEDUP_REMOVED lines=11> */
[C---:B------:R-:W-:Y:S01]  /*2330*/  ISETP.GT.U32.AND P5, PT, R2.reuse, R47, PT ;  /* 0x0000002f0200720c */ /* 0x040fe20003fa4070 */
[----:B------:R-:W-:Y:S01]  /*2340*/  IMAD.MOV R131, RZ, RZ, -R8 ;  /* 0x000000ffff837224 */ /* 0x000fe200078e0a08 */
        /* <DEDUP_REMOVED lines=110> */
[----:B------:R-:W-:-:S02]  /*2a30*/  IMAD.MOV R12, RZ, RZ, -R10 ;  /* 0x000000ffff0c7224 */ /* 0x000fc400078e0a0a */
[----:B------:R-:W-:Y:S02]  /*2a40*/  IMAD.MOV R8, RZ, RZ, -R8 ;  /* 0x000000ffff087224 */ /* 0x000fe400078e0a08 */
[--C-:B------:R-:W-:Y:S01]  /*2a50*/  @!P1 IMAD.IADD R111, R111, 0x1, -R2.reuse ;  /* 0x000000016f6f9824 */ /* 0x100fe200078e0a02 */
[C---:B------:R-:W-:Y:S01]  /*2a60*/  ISETP.GT.U32.AND P1, PT, R2.reuse, R97, PT ;  /* 0x000000610200720c */ /* 0x040fe20003f24070 */
[--C-:B------:R-:W-:Y:S01]  /*2a70*/  @!P2 IMAD.IADD R113, R113, 0x1, -R2.reuse ;  /* 0x000000017171a824 */ /* 0x100fe200078e0a02 */
[C---:B------:R-:W-:Y:S01]  /*2a80*/  ISETP.GT.U32.AND P2, PT, R2.reuse, R99, PT ;  /* 0x000000630200720c */ /* 0x040fe20003f44070 */
[----:B------:R-:W-:Y:S01]  /*2a90*/  @!P0 IMAD.IADD R95, R95, 0x1, -R2 ;  /* 0x000000015f5f8824 */ /* 0x000fe200078e0a02 */
[----:B------:R-:W-:Y:S01]  /*2aa0*/  ISETP.GT.U32.AND P0, PT, R2, R109, PT ;  /* 0x0000006d0200720c */ /* 0x000fe20003f04070 */
[----:B------:R-:W-:-:S04]  /*2ab0*/  IMAD.HI.U32 R10, R4, R139, RZ ;  /* 0x0000008b040a7227 */ /* 0x000fc800078e00ff */
        /* <DEDUP_REMOVED lines=11> */
[----:B------:R-:W-:-:S02]  /*2b70*/  IMAD R133, R2, R12, R135 ;  /* 0x0000000c02857224 */ /* 0x000fc400078e0287 */
[C---:B------:R-:W-:Y:S01]  /*2b80*/  IMAD R135, R2.reuse, R8, R137 ;  /* 0x0000000802877224 */ /* 0x040fe200078e0289 */
[----:B------:R-:W-:Y:S01]  /*2b90*/  IABS R8, R234 ;  /* 0x000000ea00087213 */ /* 0x000fe20000000000 */
[----:B------:R-:W-:Y:S02]  /*2ba0*/  IMAD.MOV R10, RZ, RZ, -R10 ;  /* 0x000000ffff0a7224 */ /* 0x000fe400078e0a0a */
[----:B------:R-:W-:Y:S01]  /*2bb0*/  @!P6 IMAD.IADD R93, R93, 0x1, -R2 ;  /* 0x000000015d5de824 */ /* 0x000fe200078e0a02 */
[C---:B------:R-:W-:Y:S01]  /*2bc0*/  ISETP.GT.U32.AND P6, PT, R2.reuse, R115, PT ;  /* 0x000000730200720c */ /* 0x040fe20003fc4070 */
[C---:B------:R-:W-:Y:S02]  /*2bd0*/  IMAD R137, R2.reuse, R10, R139 ;  /* 0x0000000a02897224 */ /* 0x040fe400078e028b */
[----:B------:R-:W-:Y:S02]  /*2be0*/  IMAD.MOV.U32 R139, RZ, RZ, R8 ;  /* 0x000000ffff8b7224 */ /* 0x000fe400078e0008 */
[--C-:B------:R-:W-:Y:S01]  /*2bf0*/  @!P0 IMAD.IADD R109, R109, 0x1, -R2.reuse ;  /* 0x000000016d6d8824 */ /* 0x100fe200078e0a02 */
[C---:B------:R-:W-:Y:S01]  /*2c00*/  ISETP.GT.U32.AND P0, PT, R2.reuse, R123, PT ;  /* 0x0000007b0200720c */ /* 0x040fe20003f04070 */
[----:B------:R-:W-:Y:S01]  /*2c10*/  @!P1 IMAD.IADD R111, R111, 0x1, -R2 ;  /* 0x000000016f6f9824 */ /* 0x000fe200078e0a02 */
[----:B------:R-:W-:Y:S01]  /*2c20*/  ISETP.GT.U32.AND P1, PT, R2, R125, PT ;  /* 0x0000007d0200720c */ /* 0x000fe20003f24070 */
[----:B------:R-:W-:-:S04]  /*2c30*/  IMAD.HI.U32 R4, R4, R139, RZ ;  /* 0x0000008b04047227 */ /* 0x000fc800078e00ff */
        /* <DEDUP_REMOVED lines=8> */
[----:B------:R-:W-:Y:S02]  /*2cc0*/  IMAD.MOV R4, RZ, RZ, -R4 ;  /* 0x000000ffff047224 */ /* 0x000fe400078e0a04 */
[----:B------:R-:W-:-:S04]  /*2cd0*/  IMAD.HI.U32 R6, R6, R143, RZ ;  /* 0x0000008f06067227 */ /* 0x000fc800078e00ff */
[C---:B------:R-:W-:Y:S02]  /*2ce0*/  IMAD R139, R2.reuse, R4, R139 ;  /* 0x00000004028b7224 */ /* 0x040fe400078e028b */
[----:B------:R-:W-:Y:S02]  /*2cf0*/  IMAD.MOV R6, RZ, RZ, -R6 ;  /* 0x000000ffff067224 */ /* 0x000fe400078e0a06 */
[--C-:B------:R-:W-:Y:S01]  /*2d00*/  @!P6 IMAD.IADD R115, R115, 0x1, -R2.reuse ;  /* 0x000000017373e824 */ /* 0x100fe200078e0a02 */
[----:B------:R-:W-:Y:S01]  /*2d10*/  ISETP.GT.U32.AND P6, PT, R2, R129, PT ;  /* 0x000000810200720c */ /* 0x000fe20003fc4070 */
[----:B------:R-:W-:Y:S02]  /*2d20*/  IMAD R130, R0, R6, R143 ;  /* 0x0000000600827224 */ /* 0x000fe400078e028f */
[--C-:B------:R-:W-:Y:S01]  /*2d30*/  @!P0 IMAD.IADD R123, R123, 0x1, -R2.reuse ;  /* 0x000000017b7b8824 */ /* 0x100fe200078e0a02 */
[C---:B------:R-:W-:Y:S01]  /*2d40*/  ISETP.GT.U32.AND P0, PT, R2.reuse, R137, PT ;  /* 0x000000890200720c */ /* 0x040fe20003f04070 */
[--C-:B------:R-:W-:Y:S01]  /*2d50*/  @!P1 IMAD.IADD R125, R125, 0x1, -R2.reuse ;  /* 0x000000017d7d9824 */ /* 0x100fe200078e0a02 */
[----:B------:R-:W-:Y:S01]  /*2d60*/  ISETP.GT.U32.AND P1, PT, R2, R139, PT ;  /* 0x0000008b0200720c */ /* 0x000fe20003f24070 */
[--C-:B------:R-:W-:Y:S01]  /*2d70*/  @!P2 IMAD.IADD R127, R127, 0x1, -R2.reuse ;  /* 0x000000017f7fa824 */ /* 0x100fe200078e0a02 */
[----:B------:R-:W-:Y:S01]  /*2d80*/  ISETP.GT.U32.AND P2, PT, R0, R130, PT ;  /* 0x000000820000720c */ /* 0x000fe20003f44070 */
        /* <DEDUP_REMOVED lines=12> */
[----:B------:R-:W-:Y:S01]  /*2e50*/  @!P2 IMAD.IADD R130, R130, 0x1, -R0 ;  /* 0x000000018282a824 */ /* 0x000fe200078e0a00 */
        /* <DEDUP_REMOVED lines=11> */
[--C-:B------:R-:W-:Y:S01]  /*2f10*/  @!P1 IMAD.IADD R127, R127, 0x1, -R2.reuse ;  /* 0x000000017f7f9824 */ /* 0x100fe200078e0a02 */
[----:B------:R-:W-:Y:S01]  /*2f20*/  ISETP.GT.U32.AND P1, PT, R0, R130, PT ;  /* 0x000000820000720c */ /* 0x000fe20003f24070 */
[--C-:B------:R-:W-:Y:S01]  /*2f30*/  @!P2 IMAD.IADD R129, R129, 0x1, -R2.reuse ;  /* 0x000000018181a824 */ /* 0x100fe200078e0a02 */
[----:B------:R-:W-:Y:S01]  /*2f40*/  ISETP.GE.AND P2, PT, R236, RZ, PT ;  /* 0x000000ffec00720c */ /* 0x000fe20003f46270 */
        /* <DEDUP_REMOVED lines=8> */
[----:B------:R-:W-:Y:S01]  /*2fd0*/  @!P0 IMAD.IADD R137, R137, 0x1, -R2 ;  /* 0x0000000189898824 */ /* 0x000fe200078e0a02 */
[----:B------:R-:W-:Y:S01]  /*2fe0*/  ISETP.GE.AND P0, PT, R241, RZ, PT ;  /* 0x000000fff100720c */ /* 0x000fe20003f06270 */
[----:B------:R-:W-:Y:S01]  /*2ff0*/  @!P1 IMAD.IADD R130, R130, 0x1, -R0 ;  /* 0x0000000182829824 */ /* 0x000fe200078e0a00 */
[----:B------:R-:W-:Y:S01]  /*3000*/  ISETP.GE.AND P1, PT, R240, RZ, PT ;  /* 0x000000fff000720c */ /* 0x000fe20003f26270 */
[----:B------:R-:W-:Y:S01]  /*3010*/  @!P2 IMAD.MOV R11, RZ, RZ, -R11 ;  /* 0x000000ffff0ba224 */ /* 0x000fe200078e0a0b */
        /* <DEDUP_REMOVED lines=8> */
[----:B------:R-:W-:Y:S01]  /*30a0*/  LOP3.LUT R0, RZ, R107, RZ, 0x33, !PT ;  /* 0x0000006bff007212 */ /* 0x000fe200078e33ff */
        /* <DEDUP_REMOVED lines=12> */
[----:B------:R-:W-:-:S02]  /*3170*/  IMAD.SHL.U32 R164, R164, 0x2, RZ ;  /* 0x00000002a4a47824 */ /* 0x000fc400078e00ff */
        /* <DEDUP_REMOVED lines=11> */
[----:B------:R-:W-:-:S03]  /*3230*/  ISETP.GE.AND P5, PT, R110, RZ, PT ;  /* 0x000000ff6e00720c */ /* 0x000fc60003fa6270 */
        /* <DEDUP_REMOVED lines=72> */
[----:B------:R-:W0:Y:S02]  /*36c0*/  LDC R40, c[0x0][0x3a8] ;  /* 0x0000ea00ff287b82 */ /* 0x000e240000000800 */
        /* <DEDUP_REMOVED lines=13> */
[----:B------:R-:W-:Y:S01]  /*37a0*/  ISETP.NE.AND P0, PT, R106, RZ, PT ;  /* 0x000000ff6a00720c */ /* 0x000fe20003f05270 */
[----:B------:R-:W-:Y:S01]  /*37b0*/  @!P1 IMAD.MOV R131, RZ, RZ, -R131 ;  /* 0x000000ffff839224 */ /* 0x000fe200078e0a83 */
[----:B------:R-:W-:Y:S01]  /*37c0*/  ISETP.NE.AND P1, PT, R107, RZ, PT ;  /* 0x000000ff6b00720c */ /* 0x000fe20003f25270 */
[----:B------:R-:W-:Y:S02]  /*37d0*/  @!P2 IMAD.MOV R135, RZ, RZ, -R135 ;  /* 0x000000ffff87a224 */ /* 0x000fe400078e0a87 */
[----:B------:R-:W-:Y:S01]  /*37e0*/  @!P3 IMAD.MOV R137, RZ, RZ, -R137 ;  /* 0x000000ffff89b224 */ /* 0x000fe200078e0a89 */
[C---:B------:R-:W-:Y:S01]  /*37f0*/  SEL R11, R0.reuse, R11, !P1 ;  /* 0x0000000b000b7207 */ /* 0x040fe20004800000 */
[----:B------:R-:W-:Y:S01]  /*3800*/  @!P4 IMAD.MOV R141, RZ, RZ, -R141 ;  /* 0x000000ffff8dc224 */ /* 0x000fe200078e0a8d */
[C---:B------:R-:W-:Y:S01]  /*3810*/  SEL R15, R0.reuse, R15, !P1 ;  /* 0x0000000f000f7207 */ /* 0x040fe20004800000 */
[----:B------:R-:W-:Y:S01]  /*3820*/  @!P5 IMAD.MOV R139, RZ, RZ, -R139 ;  /* 0x000000ffff8bd224 */ /* 0x000fe200078e0a8b */
[C---:B------:R-:W-:Y:S01]  /*3830*/  SEL R17, R0.reuse, R17, !P1 ;  /* 0x0000001100117207 */ /* 0x040fe20004800000 */
[-C--:B0-----:R-:W-:Y:S01]  /*3840*/  IMAD R9, R9, R40.reuse, RZ ;  /* 0x0000002809097224 */ /* 0x081fe200078e02ff */
[C---:B------:R-:W-:Y:S01]  /*3850*/  SEL R13, R0.reuse, R13, !P1 ;  /* 0x0000000d000d7207 */ /* 0x040fe20004800000 */
[-C--:B------:R-:W-:Y:S01]  /*3860*/  IMAD R5, R5, R40.reuse, RZ ;  /* 0x0000002805057224 */ /* 0x080fe200078e02ff */
[C---:B------:R-:W-:Y:S01]  /*3870*/  SEL R19, R0.reuse, R19, !P1 ;  /* 0x0000001300137207 */ /* 0x040fe20004800000 */
[-C--:B------:R-:W-:Y:S01]  /*3880*/  IMAD R7, R7, R40.reuse, RZ ;  /* 0x0000002807077224 */ /* 0x080fe200078e02ff */
[C---:B------:R-:W-:Y:S01]  /*3890*/  SEL R21, R0.reuse, R21, !P1 ;  /* 0x0000001500157207 */ /* 0x040fe20004800000 */
[----:B-1----:R-:W-:Y:S01]  /*38a0*/  IMAD R11, R11, UR6, RZ ;  /* 0x000000060b0b7c24 */ /* 0x002fe2000f8e02ff */
[C---:B------:R-:W-:Y:S01]  /*38b0*/  SEL R23, R0.reuse, R23, !P1 ;  /* 0x0000001700177207 */ /* 0x040fe20004800000 */
[----:B------:R-:W-:Y:S01]  /*38c0*/  IMAD R15, R15, UR6, RZ ;  /* 0x000000060f0f7c24 */ /* 0x000fe2000f8e02ff */
        /* <DEDUP_REMOVED lines=85> */
[----:B------:R-:W-:Y:S01]  /*3e20*/  IMAD R230, R3, R40, RZ ;  /* 0x0000002803e67224 */ /* 0x000fe200078e02ff */
[----:B------:R-:W-:Y:S01]  /*3e30*/  SEL R172, R0, R115, !P1 ;  /* 0x0000007300ac7207 */ /* 0x000fe20004800000 */
[----:B------:R-:W-:Y:S01]  /*3e40*/  IMAD.SHL.U32 R40, R42, 0x20, RZ ;  /* 0x000000202a287824 */ /* 0x000fe200078e00ff */
[C---:B------:R-:W-:Y:S01]  /*3e50*/  SEL R175, R0.reuse, R117, !P1 ;  /* 0x0000007500af7207 */ /* 0x040fe20004800000 */
[----:B------:R-:W-:Y:S01]  /*3e60*/  IMAD R165, R165, UR6, RZ ;  /* 0x00000006a5a57c24 */ /* 0x000fe2000f8e02ff */
[----:B------:R-:W-:Y:S01]  /*3e70*/  SEL R176, R0, R119, !P1 ;  /* 0x0000007700b07207 */ /* 0x000fe20004800000 */
[----:B------:R-:W-:Y:S01]  /*3e80*/  IMAD R166, R166, UR6, RZ ;  /* 0x00000006a6a67c24 */ /* 0x000fe2000f8e02ff */
[----:B------:R-:W-:Y:S01]  /*3e90*/  SEL R177, R0, R121, !P1 ;  /* 0x0000007900b17207 */ /* 0x000fe20004800000 */
[----:B------:R-:W-:Y:S01]  /*3ea0*/  IMAD R168, R168, UR6, RZ ;  /* 0x00000006a8a87c24 */ /* 0x000fe2000f8e02ff */
[C---:B------:R-:W-:Y:S01]  /*3eb0*/  SEL R178, R0.reuse, R123, !P1 ;  /* 0x0000007b00b27207 */ /* 0x040fe20004800000 */
[----:B------:R-:W-:Y:S01]  /*3ec0*/  IMAD R169, R169, UR6, RZ ;  /* 0x00000006a9a97c24 */ /* 0x000fe2000f8e02ff */
[C---:B------:R-:W-:Y:S01]  /*3ed0*/  SEL R186, R0.reuse, R125, !P1 ;  /* 0x0000007d00ba7207 */ /* 0x040fe20004800000 */
[----:B------:R-:W-:Y:S01]  /*3ee0*/  IMAD R171, R171, UR6, RZ ;  /* 0x00000006abab7c24 */ /* 0x000fe2000f8e02ff */
[----:B------:R-:W-:Y:S01]  /*3ef0*/  SEL R179, R0, R127, !P1 ;  /* 0x0000007f00b37207 */ /* 0x000fe20004800000 */
        /* <DEDUP_REMOVED lines=13> */
[----:B------:R-:W-:Y:S01]  /*3fd0*/  SEL R194, R0, R141, !P1 ;  /* 0x0000008d00c27207 */ /* 0x000fe20004800000 */
[----:B------:R-:W-:Y:S01]  /*3fe0*/  IMAD R0, R101, UR6, RZ ;  /* 0x0000000665007c24 */ /* 0x000fe2000f8e02ff */
[----:B----4-:R-:W-:Y:S01]  /*3ff0*/  LEA R225, P1, R9, UR12, 0x1 ;  /* 0x0000000c09e17c11 */ /* 0x010fe2000f8208ff */
[----:B------:R-:W-:Y:S01]  /*4000*/  IMAD R188, R188, UR6, RZ ;  /* 0x00000006bcbc7c24 */ /* 0x000fe2000f8e02ff */
[----:B------:R-:W-:Y:S01]  /*4010*/  LEA R227, P2, R5, UR12, 0x1 ;  /* 0x0000000c05e37c11 */ /* 0x000fe2000f8408ff */
[----:B------:R-:W-:Y:S01]  /*4020*/  IMAD R180, R180, UR6, RZ ;  /* 0x00000006b4b47c24 */ /* 0x000fe2000f8e02ff */
[----:B------:R-:W-:Y:S01]  /*4030*/  LEA.HI.X.SX32 R224, R9, UR13, 0x1, P1 ;  /* 0x0000000d09e07c11 */ /* 0x000fe200088f0eff */
[----:B------:R-:W-:Y:S01]  /*4040*/  IMAD R190, R190, UR6, RZ ;  /* 0x00000006bebe7c24 */ /* 0x000fe2000f8e02ff */
[----:B------:R-:W-:Y:S01]  /*4050*/  LEA.HI.X.SX32 R226, R5, UR13, 0x1, P2 ;  /* 0x0000000d05e27c11 */ /* 0x000fe200090f0eff */
[----:B------:R-:W-:Y:S01]  /*4060*/  IMAD R181, R181, UR6, RZ ;  /* 0x00000006b5b57c24 */ /* 0x000fe2000f8e02ff */
[----:B------:R-:W-:Y:S01]  /*4070*/  LEA R229, P3, R7, UR12, 0x1 ;  /* 0x0000000c07e57c11 */ /* 0x000fe2000f8608ff */
[----:B------:R-:W-:Y:S01]  /*4080*/  IMAD R192, R192, UR6, RZ ;  /* 0x00000006c0c07c24 */ /* 0x000fe2000f8e02ff */
[----:B------:R-:W-:Y:S01]  /*4090*/  LEA R160, P1, R11, UR14, 0x1 ;  /* 0x0000000e0ba07c11 */ /* 0x000fe2000f8208ff */
[----:B------:R-:W-:Y:S01]  /*40a0*/  IMAD R182, R182, UR6, RZ ;  /* 0x00000006b6b67c24 */ /* 0x000fe2000f8e02ff */
[----:B------:R-:W-:Y:S01]  /*40b0*/  LEA R158, P2, R15, UR14, 0x1 ;  /* 0x0000000e0f9e7c11 */ /* 0x000fe2000f8408ff */
[----:B------:R-:W-:Y:S01]  /*40c0*/  IMAD R194, R194, UR6, RZ ;  /* 0x00000006c2c27c24 */ /* 0x000fe2000f8e02ff */
[----:B------:R-:W-:Y:S01]  /*40d0*/  LEA R157, P4, R17, UR14, 0x1 ;  /* 0x0000000e119d7c11 */ /* 0x000fe2000f8808ff */
[----:B------:R-:W0:Y:S01]  /*40e0*/  LDCU UR6, c[0x0][0x3a4] ;  /* 0x00007480ff0677ac */ /* 0x000e220008000800 */
[----:B------:R-:W-:Y:S01]  /*40f0*/  LEA.HI.X.SX32 R228, R7, UR13, 0x1, P3 ;  /* 0x0000000d07e47c11 */ /* 0x000fe200098f0eff */
[----:B------:R1:W-:Y:S01]  /*4100*/  STL [R1+0xac], R40 ;  /* 0x0000ac2801007387 */ /* 0x0003e20000100800 */
[----:B------:R-:W-:-:S02]  /*4110*/  LEA.HI.X.SX32 R155, R11, UR15, 0x1, P1 ;  /* 0x0000000f0b9b7c11 */ /* 0x000fc400088f0eff */
[----:B------:R-:W-:Y:S02]  /*4120*/  CS2R R112, SRZ ;  /* 0x0000000000707805 */ /* 0x000fe4000001ff00 */
[----:B------:R-:W-:Y:S02]  /*4130*/  LEA.HI.X.SX32 R151, R15, UR15, 0x1, P2 ;  /* 0x0000000f0f977c11 */ /* 0x000fe400090f0eff */
[----:B------:R-:W-:Y:S02]  /*4140*/  CS2R R114, SRZ ;  /* 0x0000000000727805 */ /* 0x000fe4000001ff00 */
[----:B------:R-:W-:Y:S02]  /*4150*/  LEA.HI.X.SX32 R150, R17, UR15, 0x1, P4 ;  /* 0x0000000f11967c11 */ /* 0x000fe4000a0f0eff */
[----:B------:R-:W-:Y:S02]  /*4160*/  CS2R R116, SRZ ;  /* 0x0000000000747805 */ /* 0x000fe4000001ff00 */
[----:B------:R-:W-:-:S02]  /*4170*/  LEA R156, P5, R19, UR14, 0x1 ;  /* 0x0000000e139c7c11 */ /* 0x000fc4000f8a08ff */
[----:B------:R-:W-:Y:S02]  /*4180*/  CS2R R118, SRZ ;  /* 0x0000000000767805 */ /* 0x000fe4000001ff00 */
[----:B------:R-:W-:Y:S02]  /*4190*/  LEA R154, P3, R21, UR14, 0x1 ;  /* 0x0000000e159a7c11 */ /* 0x000fe4000f8608ff */
[----:B------:R-:W-:Y:S02]  /*41a0*/  CS2R R120, SRZ ;  /* 0x0000000000787805 */ /* 0x000fe4000001ff00 */
[----:B------:R-:W-:Y:S02]  /*41b0*/  LEA R152, P1, R23, UR14, 0x1 ;  /* 0x0000000e17987c11 */ /* 0x000fe4000f8208ff */
[----:B------:R-:W-:Y:S02]  /*41c0*/  CS2R R122, SRZ ;  /* 0x00000000007a7805 */ /* 0x000fe4000001ff00 */
[----:B------:R-:W-:-:S02]  /*41d0*/  LEA R195, P2, R25, UR14, 0x1 ;  /* 0x0000000e19c37c11 */ /* 0x000fc4000f8408ff */
[----:B------:R-:W-:Y:S02]  /*41e0*/  CS2R R124, SRZ ;  /* 0x00000000007c7805 */ /* 0x000fe4000001ff00 */
[----:B------:R-:W-:Y:S02]  /*41f0*/  LEA R149, P4, R27, UR14, 0x1 ;  /* 0x0000000e1b957c11 */ /* 0x000fe4000f8808ff */
[----:B------:R-:W-:Y:S02]  /*4200*/  CS2R R126, SRZ ;  /* 0x00000000007e7805 */ /* 0x000fe4000001ff00 */
[----:B------:R-:W-:Y:S02]  /*4210*/  LEA.HI.X.SX32 R148, R19, UR15, 0x1, P5 ;  /* 0x0000000f13947c11 */ /* 0x000fe4000a8f0eff */
[----:B------:R-:W-:Y:S02]  /*4220*/  LEA.HI.X.SX32 R185, R21, UR15, 0x1, P3 ;  /* 0x0000000f15b97c11 */ /* 0x000fe400098f0eff */
[----:B------:R-:W-:-:S02]  /*4230*/  LEA.HI.X.SX32 R146, R23, UR15, 0x1, P1 ;  /* 0x0000000f17927c11 */ /* 0x000fc400088f0eff */
[----:B------:R-:W-:Y:S02]  /*4240*/  LEA.HI.X.SX32 R145, R25, UR15, 0x1, P2 ;  /* 0x0000000f19917c11 */ /* 0x000fe400090f0eff */
[----:B------:R-:W-:Y:S02]  /*4250*/  LEA.HI.X.SX32 R143, R27, UR15, 0x1, P4 ;  /* 0x0000000f1b8f7c11 */ /* 0x000fe4000a0f0eff */
[----:B------:R-:W-:Y:S02]  /*4260*/  LEA R196, P5, R29, UR14, 0x1 ;  /* 0x0000000e1dc47c11 */ /* 0x000fe4000f8a08ff */
[----:B------:R-:W-:Y:S02]  /*4270*/  LEA R147, P3, R31, UR14, 0x1 ;  /* 0x0000000e1f937c11 */ /* 0x000fe4000f8608ff */
[----:B------:R-:W-:Y:S02]  /*4280*/  LEA R197, P1, R33, UR14, 0x1 ;  /* 0x0000000e21c57c11 */ /* 0x000fe4000f8208ff */
[----:B------:R-:W-:-:S02]  /*4290*/  LEA R144, P2, R35, UR14, 0x1 ;  /* 0x0000000e23907c11 */ /* 0x000fc4000f8408ff */
[----:B------:R-:W-:Y:S02]  /*42a0*/  LEA R198, P4, R37, UR14, 0x1 ;  /* 0x0000000e25c67c11 */ /* 0x000fe4000f8808ff */
[----:B------:R-:W-:Y:S02]  /*42b0*/  LEA.HI.X.SX32 R142, R29, UR15, 0x1, P5 ;  /* 0x0000000f1d8e7c11 */ /* 0x000fe4000a8f0eff */
[----:B------:R-:W-:Y:S02]  /*42c0*/  LEA.HI.X.SX32 R140, R31, UR15, 0x1, P3 ;  /* 0x0000000f1f8c7c11 */ /* 0x000fe400098f0eff */
[----:B------:R-:W-:Y:S02]  /*42d0*/  LEA.HI.X.SX32 R139, R33, UR15, 0x1, P1 ;  /* 0x0000000f218b7c11 */ /* 0x000fe400088f0eff */
[----:B------:R-:W-:Y:S02]  /*42e0*/  LEA.HI.X.SX32 R137, R35, UR15, 0x1, P2 ;  /* 0x0000000f23897c11 */ /* 0x000fe400090f0eff */
[----:B------:R-:W-:-:S02]  /*42f0*/  LEA.HI.X.SX32 R136, R37, UR15, 0x1, P4 ;  /* 0x0000000f25887c11 */ /* 0x000fc4000a0f0eff */
[----:B------:R-:W-:Y:S02]  /*4300*/  LEA R141, P5, R39, UR14, 0x1 ;  /* 0x0000000e278d7c11 */ /* 0x000fe4000f8a08ff */
[----:B------:R-:W-:Y:S02]  /*4310*/  LEA R199, P3, R43, UR14, 0x1 ;  /* 0x0000000e2bc77c11 */ /* 0x000fe4000f8608ff */
[----:B------:R-:W-:Y:S02]  /*4320*/  LEA R138, P1, R45, UR14, 0x1 ;  /* 0x0000000e2d8a7c11 */ /* 0x000fe4000f8208ff */
[----:B------:R-:W-:Y:S02]  /*4330*/  LEA R200, P2, R47, UR14, 0x1 ;  /* 0x0000000e2fc87c11 */ /* 0x000fe4000f8408ff */
[----:B------:R-:W-:Y:S02]  /*4340*/  LEA R135, P4, R49, UR14, 0x1 ;  /* 0x0000000e31877c11 */ /* 0x000fe4000f8808ff */
[----:B------:R-:W-:-:S02]  /*4350*/  LEA.HI.X.SX32 R134, R39, UR15, 0x1, P5 ;  /* 0x0000000f27867c11 */ /* 0x000fc4000a8f0eff */
[----:B------:R-:W-:Y:S02]  /*4360*/  LEA.HI.X.SX32 R133, R43, UR15, 0x1, P3 ;  /* 0x0000000f2b857c11 */ /* 0x000fe400098f0eff */
[----:B------:R-:W-:Y:S02]  /*4370*/  LEA.HI.X.SX32 R129, R45, UR15, 0x1, P1 ;  /* 0x0000000f2d817c11 */ /* 0x000fe400088f0eff */
[----:B------:R-:W-:Y:S02]  /*4380*/  LEA.HI.X.SX32 R128, R47, UR15, 0x1, P2 ;  /* 0x0000000f2f807c11 */ /* 0x000fe400090f0eff */
[----:B------:R-:W-:Y:S02]  /*4390*/  LEA.HI.X.SX32 R38, R49, UR15, 0x1, P4 ;  /* 0x0000000f31267c11 */ /* 0x000fe4000a0f0eff */
[----:B------:R-:W-:Y:S02]  /*43a0*/  CS2R R48, SRZ ;  /* 0x0000000000307805 */ /* 0x000fe4000001ff00 */
[----:B------:R-:W-:-:S02]  /*43b0*/  LEA R201, P5, R51, UR14, 0x1 ;  /* 0x0000000e33c97c11 */ /* 0x000fc4000f8a08ff */
[----:B------:R-:W-:Y:S02]  /*43c0*/  LEA R132, P3, R53, UR14, 0x1 ;  /* 0x0000000e35847c11 */ /* 0x000fe4000f8608ff */
[----:B------:R-:W-:Y:S02]  /*43d0*/  LEA R202, P1, R55, UR14, 0x1 ;  /* 0x0000000e37ca7c11 */ /* 0x000fe4000f8208ff */
[----:B------:R-:W-:Y:S02]  /*43e0*/  LEA R39, P2, R57, UR14, 0x1 ;  /* 0x0000000e39277c11 */ /* 0x000fe4000f8408ff */
[----:B------:R-:W-:Y:S02]  /*43f0*/  LEA R203, P4, R59, UR14, 0x1 ;  /* 0x0000000e3bcb7c11 */ /* 0x000fe4000f8808ff */
[----:B------:R-:W-:Y:S02]  /*4400*/  LEA.HI.X.SX32 R37, R51, UR15, 0x1, P5 ;  /* 0x0000000f33257c11 */ /* 0x000fe4000a8f0eff */
[----:B------:R-:W-:-:S02]  /*4410*/  CS2R R50, SRZ ;  /* 0x0000000000327805 */ /* 0x000fc4000001ff00 */
[----:B------:R-:W-:Y:S02]  /*4420*/  LEA.HI.X.SX32 R35, R53, UR15, 0x1, P3 ;  /* 0x0000000f35237c11 */ /* 0x000fe400098f0eff */
[----:B------:R-:W-:Y:S02]  /*4430*/  CS2R R52, SRZ ;  /* 0x0000000000347805 */ /* 0x000fe4000001ff00 */
[----:B------:R-:W-:Y:S02]  /*4440*/  LEA.HI.X.SX32 R34, R55, UR15, 0x1, P1 ;  /* 0x0000000f37227c11 */ /* 0x000fe400088f0eff */
[----:B------:R-:W-:Y:S02]  /*4450*/  CS2R R54, SRZ ;  /* 0x0000000000367805 */ /* 0x000fe4000001ff00 */
[----:B------:R-:W-:Y:S02]  /*4460*/  LEA.HI.X.SX32 R32, R57, UR15, 0x1, P2 ;  /* 0x0000000f39207c11 */ /* 0x000fe400090f0eff */
[----:B------:R-:W-:-:S02]  /*4470*/  CS2R R56, SRZ ;  /* 0x0000000000387805 */ /* 0x000fc4000001ff00 */
[----:B------:R-:W-:Y:S02]  /*4480*/  LEA.HI.X.SX32 R31, R59, UR15, 0x1, P4 ;  /* 0x0000000f3b1f7c11 */ /* 0x000fe4000a0f0eff */
[----:B------:R-:W-:Y:S02]  /*4490*/  CS2R R58, SRZ ;  /* 0x00000000003a7805 */ /* 0x000fe4000001ff00 */
[----:B------:R-:W-:Y:S02]  /*44a0*/  LEA R36, P5, R61, UR14, 0x1 ;  /* 0x0000000e3d247c11 */ /* 0x000fe4000f8a08ff */
[----:B------:R-:W-:Y:S02]  /*44b0*/  LEA R204, P3, R63, UR14, 0x1 ;  /* 0x0000000e3fcc7c11 */ /* 0x000fe4000f8608ff */
[----:B------:R-:W-:Y:S02]  /*44c0*/  LEA R33, P1, R65, UR14, 0x1 ;  /* 0x0000000e41217c11 */ /* 0x000fe4000f8208ff */
[----:B------:R-:W-:-:S02]  /*44d0*/  LEA R205, P2, R67, UR14, 0x1 ;  /* 0x0000000e43cd7c11 */ /* 0x000fc4000f8408ff */
[----:B------:R-:W-:Y:S02]  /*44e0*/  LEA R30, P4, R69, UR14, 0x1 ;  /* 0x0000000e451e7c11 */ /* 0x000fe4000f8808ff */
[----:B------:R-:W-:Y:S02]  /*44f0*/  LEA.HI.X.SX32 R29, R61, UR15, 0x1, P5 ;  /* 0x0000000f3d1d7c11 */ /* 0x000fe4000a8f0eff */
[----:B------:R-:W-:Y:S02]  /*4500*/  CS2R R60, SRZ ;  /* 0x00000000003c7805 */ /* 0x000fe4000001ff00 */
[----:B------:R-:W-:Y:S02]  /*4510*/  LEA.HI.X.SX32 R28, R63, UR15, 0x1, P3 ;  /* 0x0000000f3f1c7c11 */ /* 0x000fe400098f0eff */
[----:B------:R-:W-:Y:S02]  /*4520*/  CS2R R62, SRZ ;  /* 0x00000000003e7805 */ /* 0x000fe4000001ff00 */
[----:B------:R-:W-:-:S02]  /*4530*/  LEA.HI.X.SX32 R26, R65, UR15, 0x1, P1 ;  /* 0x0000000f411a7c11 */ /* 0x000fc400088f0eff */
[----:B------:R-:W-:Y:S02]  /*4540*/  CS2R R64, SRZ ;  /* 0x0000000000407805 */ /* 0x000fe4000001ff00 */
[----:B------:R-:W-:Y:S02]  /*4550*/  LEA.HI.X.SX32 R25, R67, UR15, 0x1, P2 ;  /* 0x0000000f43197c11 */ /* 0x000fe400090f0eff */
[----:B------:R-:W-:Y:S02]  /*4560*/  CS2R R66, SRZ ;  /* 0x0000000000427805 */ /* 0x000fe4000001ff00 */
[----:B------:R-:W-:Y:S02]  /*4570*/  LEA.HI.X.SX32 R23, R69, UR15, 0x1, P4 ;  /* 0x0000000f45177c11 */ /* 0x000fe4000a0f0eff */
[----:B------:R-:W-:Y:S02]  /*4580*/  CS2R R68, SRZ ;  /* 0x0000000000447805 */ /* 0x000fe4000001ff00 */
[----:B------:R-:W-:-:S02]  /*4590*/  LEA R206, P5, R71, UR14, 0x1 ;  /* 0x0000000e47ce7c11 */ /* 0x000fc4000f8a08ff */
[----:B------:R-:W-:Y:S02]  /*45a0*/  LEA R27, P3, R73, UR14, 0x1 ;  /* 0x0000000e491b7c11 */ /* 0x000fe4000f8608ff */
[----:B------:R-:W-:Y:S02]  /*45b0*/  LEA R207, P1, R75, UR14, 0x1 ;  /* 0x0000000e4bcf7c11 */ /* 0x000fe4000f8208ff */
[----:B------:R-:W-:Y:S02]  /*45c0*/  LEA R24, P2, R77, UR14, 0x1 ;  /* 0x0000000e4d187c11 */ /* 0x000fe4000f8408ff */
[----:B------:R-:W-:Y:S02]  /*45d0*/  LEA R208, P4, R79, UR14, 0x1 ;  /* 0x0000000e4fd07c11 */ /* 0x000fe4000f8808ff */
[----:B------:R-:W-:Y:S02]  /*45e0*/  LEA R159, P6, R13, UR14, 0x1 ;  /* 0x0000000e0d9f7c11 */ /* 0x000fe4000f8c08ff */
[----:B------:R-:W-:-:S02]  /*45f0*/  LEA.HI.X.SX32 R22, R71, UR15, 0x1, P5 ;  /* 0x0000000f47167c11 */ /* 0x000fc4000a8f0eff */
[----:B------:R-:W-:Y:S02]  /*4600*/  CS2R R70, SRZ ;  /* 0x0000000000467805 */ /* 0x000fe4000001ff00 */
        /* <DEDUP_REMOVED lines=8> */
[----:B------:R-:W-:Y:S02]  /*4690*/  LEA R21, P5, R81, UR14, 0x1 ;  /* 0x0000000e51157c11 */ /* 0x000fe4000f8a08ff */
[----:B------:R-:W-:Y:S02]  /*46a0*/  LEA R209, P3, R83, UR14, 0x1 ;  /* 0x0000000e53d17c11 */ /* 0x000fe4000f8608ff */
[----:B------:R-:W-:-:S02]  /*46b0*/  LEA R18, P1, R85, UR14, 0x1 ;  /* 0x0000000e55127c11 */ /* 0x000fc4000f8208ff */
[----:B------:R-:W-:Y:S02]  /*46c0*/  LEA R210, P2, R87, UR14, 0x1 ;  /* 0x0000000e57d27c11 */ /* 0x000fe4000f8408ff */
[----:B------:R-:W-:Y:S02]  /*46d0*/  LEA R15, P4, R89, UR14, 0x1 ;  /* 0x0000000e590f7c11 */ /* 0x000fe4000f8808ff */
[----:B------:R-:W-:Y:S02]  /*46e0*/  LEA.HI.X.SX32 R153, R13, UR15, 0x1, P6 ;  /* 0x0000000f0d997c11 */ /* 0x000fe4000b0f0eff */
        /* <DEDUP_REMOVED lines=10> */
[----:B------:R-:W-:Y:S02]  /*4790*/  LEA R211, P5, R91, UR14, 0x1 ;  /* 0x0000000e5bd37c11 */ /* 0x000fe4000f8a08ff */
[----:B------:R-:W-:Y:S02]  /*47a0*/  LEA R12, P3, R93, UR14, 0x1 ;  /* 0x0000000e5d0c7c11 */ /* 0x000fe4000f8608ff */
[----:B------:R-:W-:Y:S02]  /*47b0*/  LEA R212, P1, R95, UR14, 0x1 ;  /* 0x0000000e5fd47c11 */ /* 0x000fe4000f8208ff */
[----:B------:R-:W-:Y:S02]  /*47c0*/  LEA R9, P2, R97, UR14, 0x1 ;  /* 0x0000000e61097c11 */ /* 0x000fe4000f8408ff */
[----:B------:R-:W-:-:S02]  /*47d0*/  LEA R213, P4, R99, UR14, 0x1 ;  /* 0x0000000e63d57c11 */ /* 0x000fc4000f8808ff */
[----:B------:R-:W-:Y:S02]  /*47e0*/  LEA.HI.X.SX32 R7, R91, UR15, 0x1, P5 ;  /* 0x0000000f5b077c11 */ /* 0x000fe4000a8f0eff */
[----:B------:R-:W-:Y:S02]  /*47f0*/  CS2R R90, SRZ ;  /* 0x00000000005a7805 */ /* 0x000fe4000001ff00 */
[----:B------:R-:W-:Y:S02]  /*4800*/  LEA.HI.X.SX32 R5, R93, UR15, 0x1, P3 ;  /* 0x0000000f5d057c11 */ /* 0x000fe400098f0eff */
[----:B------:R-:W-:Y:S02]  /*4810*/  CS2R R92, SRZ ;  /* 0x00000000005c7805 */ /* 0x000fe4000001ff00 */
[----:B------:R-:W-:Y:S02]  /*4820*/  LEA.HI.X.SX32 R4, R95, UR15, 0x1, P1 ;  /* 0x0000000f5f047c11 */ /* 0x000fe400088f0eff */
[----:B------:R-:W-:-:S02]  /*4830*/  CS2R R94, SRZ ;  /* 0x00000000005e7805 */ /* 0x000fc4000001ff00 */
        /* <DEDUP_REMOVED lines=22> */
[----:B------:R-:W-:Y:S02]  /*49a0*/  @!P0 LOP3.LUT R130, RZ, R106, RZ, 0x33, !PT ;  /* 0x0000006aff828212 */ /* 0x000fe400078e33ff */
[----:B------:R-:W-:-:S02]  /*49b0*/  LEA R183, P5, R178, UR14, 0x1 ;  /* 0x0000000eb2b77c11 */ /* 0x000fc4000f8a08ff */
[----:B------:R-:W-:Y:S01]  /*49c0*/  LEA R219, P3, R186, UR14, 0x1 ;  /* 0x0000000ebadb7c11 */ /* 0x000fe2000f8608ff */
[----:B0-----:R-:W-:Y:S01]  /*49d0*/  IMAD R130, R130, UR6, RZ ;  /* 0x0000000682827c24 */ /* 0x001fe2000f8e02ff */
[----:B------:R-:W-:Y:S02]  /*49e0*/  LEA R187, P1, R179, UR14, 0x1 ;  /* 0x0000000eb3bb7c11 */ /* 0x000fe4000f8208ff */
[----:B------:R-:W-:Y:S01]  /*49f0*/  LEA R220, P2, R188, UR14, 0x1 ;  /* 0x0000000ebcdc7c11 */ /* 0x000fe2000f8408ff */
[----:B------:R-:W-:Y:S01]  /*4a00*/  IMAD.WIDE R130, R130, 0x2, RZ ;  /* 0x0000000282827825 */ /* 0x000fe200078e02ff */
[----:B------:R-:W-:Y:S02]  /*4a10*/  LEA R189, P4, R180, UR14, 0x1 ;  /* 0x0000000eb4bd7c11 */ /* 0x000fe4000f8808ff */
[----:B------:R-:W-:Y:S02]  /*4a20*/  LEA.HI.X.SX32 R178, R178, UR15, 0x1, P5 ;  /* 0x0000000fb2b27c11 */ /* 0x000fe4000a8f0eff */
[----:B------:R-:W-:-:S02]  /*4a30*/  LEA.HI.X.SX32 R186, R186, UR15, 0x1, P3 ;  /* 0x0000000fbaba7c11 */ /* 0x000fc400098f0eff */
[----:B------:R-:W-:Y:S02]  /*4a40*/  LEA.HI.X.SX32 R179, R179, UR15, 0x1, P1 ;  /* 0x0000000fb3b37c11 */ /* 0x000fe400088f0eff */
[----:B------:R-:W-:Y:S02]  /*4a50*/  LEA.HI.X.SX32 R188, R188, UR15, 0x1, P2 ;  /* 0x0000000fbcbc7c11 */ /* 0x000fe400090f0eff */
[----:B------:R-:W-:Y:S02]  /*4a60*/  LEA.HI.X.SX32 R180, R180, UR15, 0x1, P4 ;  /* 0x0000000fb4b47c11 */ /* 0x000fe4000a0f0eff */
[----:B------:R-:W-:Y:S02]  /*4a70*/  LEA R231, P0, R230, UR12, 0x1 ;  /* 0x0000000ce6e77c11 */ /* 0x000fe4000f8008ff */
[----:B------:R-:W-:Y:S02]  /*4a80*/  LEA R221, P5, R190, UR14, 0x1 ;  /* 0x0000000ebedd7c11 */ /* 0x000fe4000f8a08ff */
[----:B------:R-:W-:-:S02]  /*4a90*/  LEA R191, P3, R181, UR14, 0x1 ;  /* 0x0000000eb5bf7c11 */ /* 0x000fc4000f8608ff */
[----:B------:R-:W-:Y:S02]  /*4aa0*/  LEA R222, P1, R192, UR14, 0x1 ;  /* 0x0000000ec0de7c11 */ /* 0x000fe4000f8208ff */
[----:B------:R-:W-:Y:S02]  /*4ab0*/  LEA R193, P2, R182, UR14, 0x1 ;  /* 0x0000000eb6c17c11 */ /* 0x000fe4000f8408ff */
[----:B------:R-:W-:Y:S02]  /*4ac0*/  LEA R223, P4, R194, UR14, 0x1 ;  /* 0x0000000ec2df7c11 */ /* 0x000fe4000f8808ff */
[----:B------:R-:W-:Y:S02]  /*4ad0*/  LEA.HI.X.SX32 R190, R190, UR15, 0x1, P5 ;  /* 0x0000000fbebe7c11 */ /* 0x000fe4000a8f0eff */
[----:B------:R-:W-:Y:S02]  /*4ae0*/  LEA.HI.X.SX32 R181, R181, UR15, 0x1, P3 ;  /* 0x0000000fb5b57c11 */ /* 0x000fe400098f0eff */
[----:B------:R-:W-:-:S02]  /*4af0*/  LEA.HI.X.SX32 R192, R192, UR15, 0x1, P1 ;  /* 0x0000000fc0c07c11 */ /* 0x000fc400088f0eff */
[----:B------:R-:W-:Y:S02]  /*4b00*/  LEA.HI.X.SX32 R182, R182, UR15, 0x1, P2 ;  /* 0x0000000fb6b67c11 */ /* 0x000fe400090f0eff */
[----:B------:R-:W-:Y:S02]  /*4b10*/  LEA.HI.X.SX32 R194, R194, UR15, 0x1, P4 ;  /* 0x0000000fc2c27c11 */ /* 0x000fe4000a0f0eff */
[----:B-1----:R-:W-:-:S07]  /*4b20*/  LEA.HI.X.SX32 R230, R230, UR13, 0x1, P0 ;  /* 0x0000000de6e67c11 */ /* 0x002fce00080f0eff */
.L_x_2:
[----:B------:R-:W0:Y:S01]  /*4b30*/  S2R R103, SR_TID.X ;  /* 0x0000000000677919 */ /* 0x000e220000002100 */
[----:B------:R-:W-:Y:S02]  /*4b40*/  IADD3 R40, P1, PT, R130, R231, RZ ;  /* 0x000000e782287210 */ /* 0x000fe40007f3e0ff */
[----:B------:R-:W-:-:S03]  /*4b50*/  PRMT R98, RZ, 0x7610, R98 ;  /* 0x00007610ff627816 */ /* 0x000fc60000000062 */
[----:B------:R-:W-:Y:S01]  /*4b60*/  IMAD.X R41, R131, 0x1, R230, P1 ;  /* 0x0000000183297824 */ /* 0x000fe200008e06e6 */
[----:B0-----:R-:W-:-:S04]  /*4b70*/  SHF.R.U32.HI R42, RZ, 0x5, R103 ;  /* 0x00000005ff2a7819 */ /* 0x001fc80000011667 */
[----:B------:R-:W-:-:S04]  /*4b80*/  SGXT.U32 R42, R42, 0x3 ;  /* 0x000000032a2a781a */ /* 0x000fc80000000000 */
[----:B------:R-:W-:-:S13]  /*4b90*/  ISETP.GE.AND P0, PT, R42, UR8, PT ;  /* 0x000000082a007c0c */ /* 0x000fda000bf06270 */
[----:B------:R0:W2:Y:S01]  /*4ba0*/  @!P0 LDG.E.U16 R98, desc[UR10][R40.64] ;  /* 0x0000000a28628981 */ /* 0x0000a2000c1e1500 */
[----:B------:R-:W-:Y:S02]  /*4bb0*/  PRMT R99, RZ, 0x7610, R99 ;  /* 0x00007610ff637816 */ /* 0x000fe40000000063 */
[----:B0-----:R-:W-:-:S04]  /*4bc0*/  LOP3.LUT R40, R42, 0x8, RZ, 0xfc, !PT ;  /* 0x000000082a287812 */ /* 0x001fc800078efcff */
[----:B------:R-:W-:Y:S02]  /*4bd0*/  ISETP.GE.AND P1, PT, R40, UR8, PT ;  /* 0x0000000828007c0c */ /* 0x000fe4000bf26270 */
[----:B------:R-:W-:-:S04]  /*4be0*/  LOP3.LUT R40, R42, 0x10, RZ, 0xfc, !PT ;  /* 0x000000102a287812 */ /* 0x000fc800078efcff */
[----:B------:R-:W-:Y:S02]  /*4bf0*/  ISETP.GE.AND P2, PT, R40, UR8, PT ;  /* 0x0000000828007c0c */ /* 0x000fe4000bf46270 */
[----:B------:R-:W-:-:S05]  /*4c00*/  IADD3 R40, P0, PT, R130, R229, RZ ;  /* 0x000000e582287210 */ /* 0x000fca0007f1e0ff */
[----:B------:R-:W-:-:S05]  /*4c10*/  IMAD.X R41, R131, 0x1, R228, P0 ;  /* 0x0000000183297824 */ /* 0x000fca00000e06e4 */
[----:B------:R0:W3:Y:S01]  /*4c20*/  @!P1 LDG.E.U16 R99, desc[UR10][R40.64] ;  /* 0x0000000a28639981 */ /* 0x0000e2000c1e1500 */
[----:B------:R-:W-:Y:S02]  /*4c30*/  PRMT R100, RZ, 0x7610, R100 ;  /* 0x00007610ff647816 */ /* 0x000fe40000000064 */
[----:B0-----:R-:W-:-:S05]  /*4c40*/  IADD3 R40, P0, PT, R130, R227, RZ ;  /* 0x000000e382287210 */ /* 0x001fca0007f1e0ff */
[----:B------:R-:W-:Y:S01]  /*4c50*/  IMAD.X R41, R131, 0x1, R226, P0 ;  /* 0x0000000183297824 */ /* 0x000fe200000e06e2 */
[----:B------:R-:W-:-:S04]  /*4c60*/  LOP3.LUT R42, R42, 0x18, RZ, 0xfc, !PT ;  /* 0x000000182a2a7812 */ /* 0x000fc800078efcff */
[----:B------:R0:W4:Y:S01]  /*4c70*/  @!P2 LDG.E.U16 R100, desc[UR10][R40.64] ;  /* 0x0000000a2864a981 */ /* 0x000122000c1e1500 */
[----:B------:R-:W-:Y:S02]  /*4c80*/  ISETP.GE.AND P2, PT, R42, UR8, PT ;  /* 0x000000082a007c0c */ /* 0x000fe4000bf46270 */
[----:B------:R-:W-:Y:S02]  /*4c90*/  PRMT R101, RZ, 0x7610, R101 ;  /* 0x00007610ff657816 */ /* 0x000fe40000000065 */
[----:B0-----:R-:W-:-:S04]  /*4ca0*/  LOP3.LUT R40, R103, 0x1f, RZ, 0xc0, !PT ;  /* 0x0000001f67287812 */ /* 0x001fc800078ec0ff */
[----:B------:R-:W-:Y:S02]  /*4cb0*/  ISETP.GE.AND P0, PT, R40, UR8, PT ;  /* 0x0000000828007c0c */ /* 0x000fe4000bf06270 */
[----:B------:R-:W-:-:S05]  /*4cc0*/  IADD3 R40, P1, PT, R130, R225, RZ ;  /* 0x000000e182287210 */ /* 0x000fca0007f3e0ff */
[----:B------:R-:W-:-:S05]  /*4cd0*/  IMAD.X R41, R131, 0x1, R224, P1 ;  /* 0x0000000183297824 */ /* 0x000fca00008e06e0 */
[----:B------:R0:W5:Y:S01]  /*4ce0*/  @!P2 LDG.E.U16 R101, desc[UR10][R40.64] ;  /* 0x0000000a2865a981 */ /* 0x000162000c1e1500 */
[----:B------:R-:W-:Y:S02]  /*4cf0*/  PRMT R102, RZ, 0x7610, R102 ;  /* 0x00007610ff667816 */ /* 0x000fe40000000066 */
[----:B0-----:R-:W-:-:S05]  /*4d00*/  IADD3 R40, P1, PT, R223, R164, RZ ;  /* 0x000000a4df287210 */ /* 0x001fca0007f3e0ff */
[----:B------:R-:W-:Y:S01]  /*4d10*/  IMAD.X R41, R194, 0x1, R163, P1 ;  /* 0x00000001c2297824 */ /* 0x000fe200008e06a3 */
[----:B------:R-:W-:Y:S01]  /*4d20*/  BAR.SYNC.DEFER_BLOCKING 0x0 ;  /* 0x0000000000007b1d */ /* 0x000fe20000010000 */
[C---:B------:R-:W-:Y:S02]  /*4d30*/  IADD3 RZ, P1, PT, R152.reuse, R164, RZ ;  /* 0x000000a498ff7210 */ /* 0x040fe40007f3e0ff */
[----:B------:R-:W-:Y:S02]  /*4d40*/  PRMT R45, RZ, 0x7610, R45 ;  /* 0x00007610ff2d7816 */ /* 0x000fe4000000002d */
[----:B------:R-:W-:Y:S02]  /*4d50*/  PRMT R46, RZ, 0x7610, R46 ;  /* 0x00007610ff2e7816 */ /* 0x000fe4000000002e */
[----:B------:R-:W-:Y:S01]  /*4d60*/  PRMT R47, RZ, 0x7610, R47 ;  /* 0x00007610ff2f7816 */ /* 0x000fe2000000002f */
[----:B------:R0:W5:Y:S02]  /*4d70*/  @!P0 LDG.E.U16 R102, desc[UR10][R40.64] ;  /* 0x0000000a28668981 */ /* 0x000164000c1e1500 */
[----:B0-----:R-:W-:-:S02]  /*4d80*/  IMAD.IADD R40, R152, 0x1, R164 ;  /* 0x0000000198287824 */ /* 0x001fc400078e02a4 */
[----:B------:R-:W-:Y:S01]  /*4d90*/  IMAD.X R41, R146, 0x1, R163, P1 ;  /* 0x0000000192297824 */ /* 0x000fe200008e06a3 */
[----:B------:R-:W-:-:S04]  /*4da0*/  IADD3 RZ, P1, PT, R154, R164, RZ ;  /* 0x000000a49aff7210 */ /* 0x000fc80007f3e0ff */
[----:B------:R0:W5:Y:S02]  /*4db0*/  @!P0 LDG.E.U16 R45, desc[UR10][R40.64] ;  /* 0x0000000a282d8981 */ /* 0x000164000c1e1500 */
[----:B0-----:R-:W-:Y:S02]  /*4dc0*/  IMAD.IADD R40, R154, 0x1, R164 ;  /* 0x000000019a287824 */ /* 0x001fe400078e02a4 */
[----:B------:R-:W-:Y:S01]  /*4dd0*/  IMAD.X R41, R185, 0x1, R163, P1 ;  /* 0x00000001b9297824 */ /* 0x000fe200008e06a3 */
[----:B------:R-:W-:-:S04]  /*4de0*/  IADD3 RZ, P1, PT, R156, R164, RZ ;  /* 0x000000a49cff7210 */ /* 0x000fc80007f3e0ff */
[----:B------:R0:W5:Y:S01]  /*4df0*/  @!P0 LDG.E.U16 R46, desc[UR10][R40.64] ;  /* 0x0000000a282e8981 */ /* 0x000162000c1e1500 */
[C-C-:B------:R-:W-:Y:S02]  /*4e00*/  IMAD.IADD R42, R157.reuse, 0x1, R164.reuse ;  /* 0x000000019d2a7824 */ /* 0x140fe400078e02a4 */
[----:B0-----:R-:W-:Y:S02]  /*4e10*/  IMAD.IADD R40, R156, 0x1, R164 ;  /* 0x000000019c287824 */ /* 0x001fe400078e02a4 */
[----:B------:R-:W-:Y:S01]  /*4e20*/  IMAD.X R41, R148, 0x1, R163, P1 ;  /* 0x0000000194297824 */ /* 0x000fe200008e06a3 */
[----:B------:R-:W-:-:S04]  /*4e30*/  IADD3 RZ, P1, PT, R157, R164, RZ ;  /* 0x000000a49dff7210 */ /* 0x000fc80007f3e0ff */
[----:B------:R0:W5:Y:S01]  /*4e40*/  @!P0 LDG.E.U16 R47, desc[UR10][R40.64] ;  /* 0x0000000a282f8981 */ /* 0x000162000c1e1500 */
[----:B------:R-:W-:Y:S01]  /*4e50*/  IMAD.X R43, R150, 0x1, R163, P1 ;  /* 0x00000001962b7824 */ /* 0x000fe200008e06a3 */
[----:B------:R-:W-:Y:S02]  /*4e60*/  IADD3 RZ, P1, PT, R158, R164, RZ ;  /* 0x000000a49eff7210 */ /* 0x000fe40007f3e0ff */
[----:B------:R-:W-:Y:S02]  /*4e70*/  PRMT R44, RZ, 0x7610, R44 ;  /* 0x00007610ff2c7816 */ /* 0x000fe4000000002c */
[----:B0-----:R-:W-:-:S06]  /*4e80*/  PRMT R40, RZ, 0x7610, R40 ;  /* 0x00007610ff287816 */ /* 0x001fcc0000000028 */
[----:B------:R0:W5:Y:S01]  /*4e90*/  @!P0 LDG.E.U16 R40, desc[UR10][R42.64] ;  /* 0x0000000a2a288981 */ /* 0x000162000c1e1500 */
[--C-:B------:R-:W-:Y:S02]  /*4ea0*/  IMAD.IADD R96, R159, 0x1, R164.reuse ;  /* 0x000000019f607824 */ /* 0x100fe400078e02a4 */
[----:B0-----:R-:W-:Y:S02]  /*4eb0*/  IMAD.IADD R42, R158, 0x1, R164 ;  /* 0x000000019e2a7824 */ /* 0x001fe400078e02a4 */
[----:B------:R-:W-:Y:S01]  /*4ec0*/  IMAD.X R43, R151, 0x1, R163, P1 ;  /* 0x00000001972b7824 */ /* 0x000fe200008e06a3 */
[----:B------:R-:W-:-:S04]  /*4ed0*/  IADD3 RZ, P1, PT, R159, R164, RZ ;  /* 0x000000a49fff7210 */ /* 0x000fc80007f3e0ff */
[----:B------:R0:W5:Y:S01]  /*4ee0*/  @!P0 LDG.E.U16 R44, desc[UR10][R42.64] ;  /* 0x0000000a2a2c8981 */ /* 0x000162000c1e1500 */
[----:B------:R-:W-:Y:S01]  /*4ef0*/  IMAD.X R97, R153, 0x1, R163, P1 ;  /* 0x0000000199617824 */ /* 0x000fe200008e06a3 */
[----:B------:R-:W-:Y:S02]  /*4f00*/  IADD3 RZ, P1, PT, R160, R164, RZ ;  /* 0x000000a4a0ff7210 */ /* 0x000fe40007f3e0ff */
[----:B0-----:R-:W-:Y:S02]  /*4f10*/  PRMT R43, RZ, 0x7610, R43 ;  /* 0x00007610ff2b7816 */ /* 0x001fe4000000002b */
[----:B------:R-:W-:-:S04]  /*4f20*/  PRMT R42, RZ, 0x7610, R42 ;  /* 0x00007610ff2a7816 */ /* 0x000fc8000000002a */
[----:B------:R0:W5:Y:S01]  /*4f30*/  @!P0 LDG.E.U16 R43, desc[UR10][R96.64] ;  /* 0x0000000a602b8981 */ /* 0x000162000c1e1500 */
[----:B------:R-:W1:Y:S01]  /*4f40*/  S2UR UR6, SR_CgaCtaId ;  /* 0x00000000000679c3 */ /* 0x000e620000008800 */
[----:B0-----:R-:W-:Y:S02]  /*4f50*/  IMAD.IADD R96, R160, 0x1, R164 ;  /* 0x00000001a0607824 */ /* 0x001fe400078e02a4 */
[----:B------:R-:W-:-:S05]  /*4f60*/  IMAD.X R97, R155, 0x1, R163, P1 ;  /* 0x000000019b617824 */ /* 0x000fca00008e06a3 */
[----:B------:R0:W5:Y:S01]  /*4f70*/  @!P0 LDG.E.U16 R42, desc[UR10][R96.64] ;  /* 0x0000000a602a8981 */ /* 0x000162000c1e1500 */
[----:B------:R-:W-:Y:S02]  /*4f80*/  PRMT R105, RZ, 0x7610, R105 ;  /* 0x00007610ff697816 */ /* 0x000fe40000000069 */
[----:B0-----:R-:W-:-:S05]  /*4f90*/  IADD3 R96, P1, PT, R193, R164, RZ ;  /* 0x000000a4c1607210 */ /* 0x001fca0007f3e0ff */
[----:B------:R-:W-:-:S05]  /*4fa0*/  IMAD.X R97, R182, 0x1, R163, P1 ;  /* 0x00000001b6617824 */ /* 0x000fca00008e06a3 */
[----:B------:R0:W5:Y:S01]  /*4fb0*/  @!P0 LDG.E.U16 R105, desc[UR10][R96.64] ;  /* 0x0000000a60698981 */ /* 0x000162000c1e1500 */
[----:B------:R-:W-:Y:S01]  /*4fc0*/  PRMT R104, RZ, 0x7610, R104 ;  /* 0x00007610ff687816 */ /* 0x000fe20000000068 */
[----:B------:R-:W-:Y:S01]  /*4fd0*/  IMAD.SHL.U32 R41, R103, 0x2, RZ ;  /* 0x0000000267297824 */ /* 0x000fe200078e00ff */
[----:B0-----:R-:W-:-:S05]  /*4fe0*/  IADD3 R96, P1, PT, R222, R164, RZ ;  /* 0x000000a4de607210 */ /* 0x001fca0007f3e0ff */
[----:B------:R-:W-:Y:S01]  /*4ff0*/  IMAD.X R97, R192, 0x1, R163, P1 ;  /* 0x00000001c0617824 */ /* 0x000fe200008e06a3 */
[----:B------:R-:W-:Y:S02]  /*5000*/  SHF.R.U32.HI R103, RZ, 0x2, R103 ;  /* 0x00000002ff677819 */ /* 0x000fe40000011667 */
[----:B------:R-:W-:Y:S02]  /*5010*/  LOP3.LUT R41, R41, 0x1fe, RZ, 0xc0, !PT ;  /* 0x000001fe29297812 */ /* 0x000fe400078ec0ff */
[----:B------:R0:W5:Y:S01]  /*5020*/  @!P0 LDG.E.U16 R104, desc[UR10][R96.64] ;  /* 0x0000000a60688981 */ /* 0x000162000c1e1500 */
[----:B------:R-:W-:Y:S01]  /*5030*/  UMOV UR4, 0x400 ;  /* 0x0000040000047882 */ /* 0x000fe20000000000 */
[--C-:B------:R-:W-:Y:S01]  /*5040*/  LOP3.LUT R41, R41, 0x30, R103.reuse, 0x78, !PT ;  /* 0x0000003029297812 */ /* 0x100fe200078e7867 */
[----:B-1----:R-:W-:Y:S01]  /*5050*/  ULEA UR4, UR6, UR4, 0x18 ;  /* 0x0000000406047291 */ /* 0x002fe2000f8ec0ff */
[----:B------:R-:W-:Y:S02]  /*5060*/  PRMT R103, RZ, 0x7610, R103 ;  /* 0x00007610ff677816 */ /* 0x000fe40000000067 */
[----:B0-----:R-:W-:-:S05]  /*5070*/  IADD3 R96, P1, PT, R191, R164, RZ ;  /* 0x000000a4bf607210 */ /* 0x001fca0007f3e0ff */
[----:B------:R-:W-:-:S05]  /*5080*/  IMAD.X R97, R181, 0x1, R163, P1 ;  /* 0x00000001b5617824 */ /* 0x000fca00008e06a3 */
[----:B------:R0:W5:Y:S04]  /*5090*/  @!P0 LDG.E.U16 R103, desc[UR10][R96.64] ;  /* 0x0000000a60678981 */ /* 0x000168000c1e1500 */
[----:B--2---:R1:W-:Y:S01]  /*50a0*/  STS.U16 [R41+UR4+0x8000], R98 ;  /* 0x0080006229007988 */ /* 0x0043e20008000404 */
[----:B0-----:R-:W-:Y:S02]  /*50b0*/  IADD3 R96, P1, PT, R221, R164, RZ ;  /* 0x000000a4dd607210 */ /* 0x001fe40007f3e0ff */
[----:B-1----:R-:W-:-:S03]  /*50c0*/  PRMT R98, RZ, 0x7610, R98 ;  /* 0x00007610ff627816 */ /* 0x002fc60000000062 */
[----:B------:R-:W-:-:S05]  /*50d0*/  IMAD.X R97, R190, 0x1, R163, P1 ;  /* 0x00000001be617824 */ /* 0x000fca00008e06a3 */
[----:B------:R0:W2:Y:S02]  /*50e0*/  @!P0 LDG.E.U16 R98, desc[UR10][R96.64] ;  /* 0x0000000a60628981 */ /* 0x0000a4000c1e1500 */
[----:B0-----:R-:W-:-:S05]  /*50f0*/  IADD3 R96, P1, PT, R189, R164, RZ ;  /* 0x000000a4bd607210 */ /* 0x001fca0007f3e0ff */
[----:B------:R-:W-:Y:S01]  /*5100*/  IMAD.X R97, R180, 0x1, R163, P1 ;  /* 0x00000001b4617824 */ /* 0x000fe200008e06a3 */
[----:B---3--:R0:W-:Y:S02]  /*5110*/  STS.U16 [R41+UR4+0x8200], R99 ;  /* 0x0082006329007988 */ /* 0x0081e40008000404 */
[----:B0-----:R-:W-:-:S06]  /*5120*/  PRMT R99, RZ, 0x7610, R99 ;  /* 0x00007610ff637816 */ /* 0x001fcc0000000063 */
[----:B------:R0:W3:Y:S04]  /*5130*/  @!P0 LDG.E.U16 R99, desc[UR10][R96.64] ;  /* 0x0000000a60638981 */ /* 0x0000e8000c1e1500 */
[----:B----4-:R1:W-:Y:S01]  /*5140*/  STS.U16 [R41+UR4+0x8400], R100 ;  /* 0x0084006429007988 */ /* 0x0103e20008000404 */
[----:B0-----:R-:W-:Y:S02]  /*5150*/  IADD3 R96, P1, PT, R220, R164, RZ ;  /* 0x000000a4dc607210 */ /* 0x001fe40007f3e0ff */
[----:B-1----:R-:W-:-:S03]  /*5160*/  PRMT R100, RZ, 0x7610, R100 ;  /* 0x00007610ff647816 */ /* 0x002fc60000000064 */
[----:B------:R-:W-:-:S05]  /*5170*/  IMAD.X R97, R188, 0x1, R163, P1 ;  /* 0x00000001bc617824 */ /* 0x000fca00008e06a3 */
[----:B------:R0:W4:Y:S02]  /*5180*/  @!P0 LDG.E.U16 R100, desc[UR10][R96.64] ;  /* 0x0000000a60648981 */ /* 0x000124000c1e1500 */
[----:B0-----:R-:W-:Y:S02]  /*5190*/  IADD3 R96, P1, PT, R187, R164, RZ ;  /* 0x000000a4bb607210 */ /* 0x001fe40007f3e0ff */
[----:B-----5:R0:W-:Y:S03]  /*51a0*/  STS.U16 [R41+UR4+0x8600], R101 ;  /* 0x0086006529007988 */ /* 0x0201e60008000404 */
[----:B------:R-:W-:Y:S01]  /*51b0*/  IMAD.X R97, R179, 0x1, R163, P1 ;  /* 0x00000001b3617824 */ /* 0x000fe200008e06a3 */
[----:B0-----:R-:W-:-:S06]  /*51c0*/  PRMT R101, RZ, 0x7610, R101 ;  /* 0x00007610ff657816 */ /* 0x001fcc0000000065 */
[----:B------:R0:W5:Y:S02]  /*51d0*/  @!P0 LDG.E.U16 R101, desc[UR10][R96.64] ;  /* 0x0000000a60658981 */ /* 0x000164000c1e1500 */
[----:B0-----:R-:W-:-:S05]  /*51e0*/  IADD3 R96, P1, PT, R219, R164, RZ ;  /* 0x000000a4db607210 */ /* 0x001fca0007f3e0ff */
[----:B------:R-:W-:Y:S01]  /*51f0*/  IMAD.X R97, R186, 0x1, R163, P1 ;  /* 0x00000001ba617824 */ /* 0x000fe200008e06a3 */
[----:B------:R0:W-:Y:S02]  /*5200*/  STS.U16 [R41+UR4], R102 ;  /* 0x0000006629007988 */ /* 0x0001e40008000404 */
[----:B0-----:R-:W-:-:S06]  /*5210*/  PRMT R102, RZ, 0x7610, R102 ;  /* 0x00007610ff667816 */ /* 0x001fcc0000000066 */
[----:B------:R0:W5:Y:S02]  /*5220*/  @!P0 LDG.E.U16 R102, desc[UR10][R96.64] ;  /* 0x0000000a60668981 */ /* 0x000164000c1e1500 */
[----:B0-----:R-:W-:-:S05]  /*5230*/  IADD3 R96, P1, PT, R183, R164, RZ ;  /* 0x000000a4b7607210 */ /* 0x001fca0007f3e0ff */
[----:B------:R-:W-:Y:S01]  /*5240*/  IMAD.X R97, R178, 0x1, R163, P1 ;  /* 0x00000001b2617824 */ /* 0x000fe200008e06a3 */
[----:B------:R0:W-:Y:S02]  /*5250*/  STS.U16 [R41+UR4+0x200], R105 ;  /* 0x0002006929007988 */ /* 0x0001e40008000404 */
[----:B0-----:R-:W-:-:S06]  /*5260*/  PRMT R105, RZ, 0x7610, R105 ;  /* 0x00007610ff697816 */ /* 0x001fcc0000000069 */
[----:B------:R0:W5:Y:S04]  /*5270*/  @!P0 LDG.E.U16 R105, desc[UR10][R96.64] ;  /* 0x0000000a60698981 */ /* 0x000168000c1e1500 */
[----:B------:R1:W-:Y:S01]  /*5280*/  STS.U16 [R41+UR4+0x400], R104 ;  /* 0x0004006829007988 */ /* 0x0003e20008000404 */
[----:B0-----:R-:W-:Y:S02]  /*5290*/  IADD3 R96, P1, PT, R218, R164, RZ ;  /* 0x000000a4da607210 */ /* 0x001fe40007f3e0ff */
[----:B-1----:R-:W-:-:S03]  /*52a0*/  PRMT R104, RZ, 0x7610, R104 ;  /* 0x00007610ff687816 */ /* 0x002fc60000000068 */
[----:B------:R-:W-:-:S05]  /*52b0*/  IMAD.X R97, R177, 0x1, R163, P1 ;  /* 0x00000001b1617824 */ /* 0x000fca00008e06a3 */
[----:B------:R0:W5:Y:S04]  /*52c0*/  @!P0 LDG.E.U16 R104, desc[UR10][R96.64] ;  /* 0x0000000a60688981 */ /* 0x000168000c1e1500 */
[----:B------:R1:W-:Y:S01]  /*52d0*/  STS.U16 [R41+UR4+0x600], R103 ;  /* 0x0006006729007988 */ /* 0x0003e20008000404 */
[----:B0-----:R-:W-:Y:S02]  /*52e0*/  IADD3 R96, P1, PT, R184, R164, RZ ;  /* 0x000000a4b8607210 */ /* 0x001fe40007f3e0ff */
[----:B-1----:R-:W-:-:S03]  /*52f0*/  PRMT R103, RZ, 0x7610, R103 ;  /* 0x00007610ff677816 */ /* 0x002fc60000000067 */
        /* <DEDUP_REMOVED lines=24> */
[----:B------:R0:W-:Y:S02]  /*5480*/  STS.U16 [R41+UR4+0x1000], R102 ;  /* 0x0010006629007988 */ /* 0x0001e40008000404 */
        /* <DEDUP_REMOVED lines=124> */
[----:B------:R-:W-:Y:S01]  /*5c50*/  PRMT R106, RZ, 0x7610, R106 ;  /* 0x00007610ff6a7816 */ /* 0x000fe2000000006a */
        /* <DEDUP_REMOVED lines=34> */
[----:B------:R-:W-:-:S05]  /*5e80*/  IMAD.X R97, R133, 0x1, R163, P1 ;  /* 0x0000000185617824 */ /* 0x000fca00008e06a3 */
[----:B------:R0:W5:Y:S04]  /*5e90*/  @!P0 LDG.E.U16 R106, desc[UR10][R96.64] ;  /* 0x0000000a606a8981 */ /* 0x000168000c1e1500 */
[----:B------:R1:W-:Y:S01]  /*5ea0*/  STS.U16 [R41+UR4+0x5000], R102 ;  /* 0x0050006629007988 */ /* 0x0003e20008000404 */
[----:B0-----:R-:W-:Y:S02]  /*5eb0*/  IADD3 R96, P1, PT, R141, R164, RZ ;  /* 0x000000a48d607210 */ /* 0x001fe40007f3e0ff */
[----:B-1----:R-:W-:-:S03]  /*5ec0*/  PRMT R102, RZ, 0x7610, R102 ;  /* 0x00007610ff667816 */ /* 0x002fc60000000066 */
[----:B------:R-:W-:-:S05]  /*5ed0*/  IMAD.X R97, R134, 0x1, R163, P1 ;  /* 0x0000000186617824 */ /* 0x000fca00008e06a3 */
        /* <DEDUP_REMOVED lines=11> */
[----:B--2---:R1:W-:Y:S01]  /*5f90*/  STS.U16 [R41+UR4+0x5800], R98 ;  /* 0x0058006229007988 */ /* 0x0043e20008000404 */
[----:B0-----:R-:W-:Y:S02]  /*5fa0*/  IADD3 R96, P1, PT, R197, R164, RZ ;  /* 0x000000a4c5607210 */ /* 0x001fe40007f3e0ff */
[----:B-1----:R-:W-:-:S03]  /*5fb0*/  PRMT R98, RZ, 0x7610, R98 ;  /* 0x00007610ff627816 */ /* 0x002fc60000000062 */
[----:B------:R-:W-:-:S05]  /*5fc0*/  IMAD.X R97, R139, 0x1, R163, P1 ;  /* 0x000000018b617824 */ /* 0x000fca00008e06a3 */
[----:B------:R0:W2:Y:S02]  /*5fd0*/  @!P0 LDG.E.U16 R98, desc[UR10][R96.64] ;  /* 0x0000000a60628981 */ /* 0x0000a4000c1e1500 */
[----:B0-----:R-:W-:Y:S02]  /*5fe0*/  IADD3 R96, P1, PT, R147, R164, RZ ;  /* 0x000000a493607210 */ /* 0x001fe40007f3e0ff */
[----:B---3--:R0:W-:Y:S03]  /*5ff0*/  STS.U16 [R41+UR4+0x5a00], R99 ;  /* 0x005a006329007988 */ /* 0x0081e60008000404 */
[----:B------:R-:W-:Y:S01]  /*6000*/  IMAD.X R97, R140, 0x1, R163, P1 ;  /* 0x000000018c617824 */ /* 0x000fe200008e06a3 */
        /* <DEDUP_REMOVED lines=11> */
[----:B------:R0:W5:Y:S04]  /*60c0*/  @!P0 LDG.E.U16 R101, desc[UR10][R96.64] ;  /* 0x0000000a60658981 */ /* 0x000168000c1e1500 */
[----:B------:R1:W-:Y:S01]  /*60d0*/  STS.U16 [R41+UR4+0x6000], R106 ;  /* 0x0060006a29007988 */ /* 0x0003e20008000404 */
[----:B0-----:R-:W-:Y:S02]  /*60e0*/  IADD3 R96, P1, PT, R195, R164, RZ ;  /* 0x000000a4c3607210 */ /* 0x001fe40007f3e0ff */
[----:B-1----:R-:W-:-:S03]  /*60f0*/  PRMT R106, RZ, 0x7610, R106 ;  /* 0x00007610ff6a7816 */ /* 0x002fc6000000006a */
[----:B------:R-:W-:-:S05]  /*6100*/  IMAD.X R97, R145, 0x1, R163, P1 ;  /* 0x0000000191617824 */ /* 0x000fca00008e06a3 */
[----:B------:R0:W5:Y:S02]  /*6110*/  @!P0 LDG.E.U16 R106, desc[UR10][R96.64] ;  /* 0x0000000a606a8981 */ /* 0x000164000c1e1500 */
[----:B0-----:R-:W0:Y:S01]  /*6120*/  S2R R96, SR_TID.X ;  /* 0x0000000000607919 */ /* 0x001e220000002100 */
[----:B------:R-:W1:Y:S01]  /*6130*/  S2UR UR7, SR_CgaCtaId ;  /* 0x00000000000779c3 */ /* 0x000e620000008800 */
[----:B------:R-:W-:Y:S04]  /*6140*/  STS.U16 [R41+UR4+0x5400], R104 ;  /* 0x0054006829007988 */ /* 0x000fe80008000404 */
[----:B------:R0:W-:Y:S04]  /*6150*/  STS.U16 [R41+UR4+0x7200], R45 ;  /* 0x0072002d29007988 */ /* 0x0001e80008000404 */
[----:B------:R0:W-:Y:S04]  /*6160*/  STS.U16 [R41+UR4+0x7400], R46 ;  /* 0x0074002e29007988 */ /* 0x0001e80008000404 */
[----:B------:R0:W-:Y:S04]  /*6170*/  STS.U16 [R41+UR4+0x7600], R47 ;  /* 0x0076002f29007988 */ /* 0x0001e80008000404 */
[----:B------:R-:W-:Y:S04]  /*6180*/  STS.U16 [R41+UR4+0x7800], R40 ;  /* 0x0078002829007988 */ /* 0x000fe80008000404 */
[----:B------:R-:W-:Y:S04]  /*6190*/  STS.U16 [R41+UR4+0x7a00], R44 ;  /* 0x007a002c29007988 */ /* 0x000fe80008000404 */
[----:B------:R-:W-:Y:S01]  /*61a0*/  STS.U16 [R41+UR4+0x7c00], R43 ;  /* 0x007c002b29007988 */ /* 0x000fe20008000404 */
[----:B0-----:R-:W-:-:S03]  /*61b0*/  IMAD.SHL.U32 R174, R96, 0x40, RZ ;  /* 0x0000004060ae7824 */ /* 0x001fc600078e00ff */
[----:B------:R-:W-:Y:S01]  /*61c0*/  STS.U16 [R41+UR4+0x7e00], R42 ;  /* 0x007e002a29007988 */ /* 0x000fe20008000404 */
[----:B------:R-:W-:-:S03]  /*61d0*/  IMAD.SHL.U32 R45, R96, 0x8, RZ ;  /* 0x00000008602d7824 */ /* 0x000fc600078e00ff */
[----:B------:R-:W-:Y:S01]  /*61e0*/  STS.U16 [R41+UR4+0x6200], R102 ;  /* 0x0062006629007988 */ /* 0x000fe20008000404 */
[----:B------:R-:W-:Y:S01]  /*61f0*/  LOP3.LUT R174, R174, 0x1c0, RZ, 0xc0, !PT ;  /* 0x000001c0aeae7812 */ /* 0x000fe200078ec0ff */
[----:B------:R-:W-:Y:S01]  /*6200*/  IMAD.SHL.U32 R46, R96, 0x2, RZ ;  /* 0x00000002602e7824 */ /* 0x000fe200078e00ff */
[----:B------:R-:W-:Y:S02]  /*6210*/  UMOV UR6, 0x400 ;  /* 0x0000040000067882 */ /* 0x000fe40000000000 */
[----:B------:R-:W-:Y:S01]  /*6220*/  LOP3.LUT R47, R174, 0x30, R45, 0xf8, !PT ;  /* 0x00000030ae2f7812 */ /* 0x000fe200078ef82d */
[----:B-1----:R-:W-:Y:S01]  /*6230*/  ULEA UR6, UR7, UR6, 0x18 ;  /* 0x0000000607067291 */ /* 0x002fe2000f8ec0ff */
[--C-:B------:R-:W-:Y:S01]  /*6240*/  LOP3.LUT R45, R45, 0x30, R46.reuse, 0x48, !PT ;  /* 0x000000302d2d7812 */ /* 0x100fe200078e482e */
[C---:B------:R-:W-:Y:S01]  /*6250*/  IMAD.SHL.U32 R104, R96.reuse, 0x20, RZ ;  /* 0x0000002060687824 */ /* 0x040fe200078e00ff */
[----:B------:R-:W-:Y:S02]  /*6260*/  LOP3.LUT R47, R47, 0x10, R46, 0x78, !PT ;  /* 0x000000102f2f7812 */ /* 0x000fe400078e782e */
[----:B------:R-:W-:-:S02]  /*6270*/  LOP3.LUT R46, R96, 0xe0, RZ, 0xc0, !PT ;  /* 0x000000e0602e7812 */ /* 0x000fc400078ec0ff */
[----:B------:R-:W-:Y:S02]  /*6280*/  LOP3.LUT R104, R47, 0x200, R104, 0xf8, !PT ;  /* 0x000002002f687812 */ /* 0x000fe400078ef868 */
[----:B------:R-:W-:Y:S02]  /*6290*/  LEA R46, R46, UR6, 0x4 ;  /* 0x000000062e2e7c11 */ /* 0x000fe4000f8e20ff */
[----:B------:R-:W-:Y:S02]  /*62a0*/  LOP3.LUT R108, R104, 0x20, RZ, 0x3c, !PT ;  /* 0x00000020686c7812 */ /* 0x000fe400078e3cff */
[----:B------:R-:W-:Y:S01]  /*62b0*/  IADD3 R174, PT, PT, R174, R46, R45 ;  /* 0x0000002eaeae7210 */ /* 0x000fe20007ffe02d */
[----:B------:R-:W-:Y:S04]  /*62c0*/  STS.U16 [R41+UR4+0x6400], R105 ;  /* 0x0064006929007988 */ /* 0x000fe80008000404 */
[----:B------:R-:W-:Y:S04]  /*62d0*/  STS.U16 [R41+UR4+0x6600], R103 ;  /* 0x0066006729007988 */ /* 0x000fe80008000404 */
[----:B--2---:R-:W-:Y:S04]  /*62e0*/  STS.U16 [R41+UR4+0x6800], R98 ;  /* 0x0068006229007988 */ /* 0x004fe80008000404 */
[----:B---3--:R-:W-:Y:S04]  /*62f0*/  STS.U16 [R41+UR4+0x6a00], R99 ;  /* 0x006a006329007988 */ /* 0x008fe80008000404 */
[----:B----4-:R-:W-:Y:S04]  /*6300*/  STS.U16 [R41+UR4+0x6c00], R100 ;  /* 0x006c006429007988 */ /* 0x010fe80008000404 */
[----:B-----5:R-:W-:Y:S04]  /*6310*/  STS.U16 [R41+UR4+0x6e00], R101 ;  /* 0x006e006529007988 */ /* 0x020fe80008000404 */
[----:B------:R-:W-:Y:S01]  /*6320*/  STS.U16 [R41+UR4+0x7000], R106 ;  /* 0x0070006a29007988 */ /* 0x000fe20008000404 */
[----:B------:R-:W-:Y:S06]  /*6330*/  BAR.SYNC.DEFER_BLOCKING 0x0 ;  /* 0x0000000000007b1d */ /* 0x000fec0000010000 */
[----:B------:R-:W-:Y:S04]  /*6340*/  LDSM.16.MT88.4 R100, [R104+UR6+0x8000] ;  /* 0x008000066864783b */ /* 0x000fe80008004200 */
[----:B------:R-:W-:Y:S04]  /*6350*/  LDSM.16.MT88.4 R96, [R108+UR6+0x8000] ;  /* 0x008000066c60783b */ /* 0x000fe80008004200 */
[----:B------:R-:W0:Y:S04]  /*6360*/  LDSM.16.M88.4 R40, [R174+0x1000] ;  /* 0x00100000ae28783b */ /* 0x000e280000000200 */
[----:B------:R-:W1:Y:S04]  /*6370*/  LDSM.16.MT88.4 R104, [R104+UR6+0x8400] ;  /* 0x008400066868783b */ /* 0x000e680008004200 */
[----:B------:R-:W2:Y:S04]  /*6380*/  LDSM.16.MT88.4 R108, [R108+UR6+0x8400] ;  /* 0x008400066c6c783b */ /* 0x000ea80008004200 */
[----:B------:R-:W-:Y:S01]  /*6390*/  LDSM.16.M88.4 R44, [R174] ;  /* 0x00000000ae2c783b */ /* 0x000fe20000000200 */
[-C--:B0-----:R-:W-:Y:S08]  /*63a0*/  HMMA.16816.F32 R116, R100, R40.reuse, R116 ;  /* 0x000000286474723c */ /* 0x081ff00000001874 */
[----:B------:R-:W-:-:S12]  /*63b0*/  HMMA.16816.F32 R124, R96, R40, R124 ;  /* 0x00000028607c723c */ /* 0x000fd8000000187c */
[-C--:B-1----:R-:W-:Y:S08]  /*63c0*/  HMMA.16816.F32 R116, R104, R42.reuse, R116 ;  /* 0x0000002a6874723c */ /* 0x082ff00000001874 */
[----:B--2---:R-:W-:Y:S01]  /*63d0*/  HMMA.16816.F32 R124, R108, R42, R124 ;  /* 0x0000002a6c7c723c */ /* 0x004fe2000000187c */
[----:B------:R-:W0:Y:S07]  /*63e0*/  LDSM.16.M88.4 R40, [R174+0x2000] ;  /* 0x00200000ae28783b */ /* 0x000e2e0000000200 */
[-C--:B0-----:R-:W-:Y:S08]  /*63f0*/  HMMA.16816.F32 R72, R100, R40.reuse, R72 ;  /* 0x000000286448723c */ /* 0x081ff00000001848 */
[----:B------:R-:W-:-:S12]  /*6400*/  HMMA.16816.F32 R48, R96, R40, R48 ;  /* 0x000000286030723c */ /* 0x000fd80000001830 */
[-C--:B------:R-:W-:Y:S08]  /*6410*/  HMMA.16816.F32 R72, R104, R42.reuse, R72 ;  /* 0x0000002a6848723c */ /* 0x080ff00000001848 */
[----:B------:R-:W-:Y:S01]  /*6420*/  HMMA.16816.F32 R48, R108, R42, R48 ;  /* 0x0000002a6c30723c */ /* 0x000fe20000001830 */
        /* <DEDUP_REMOVED lines=22> */
[----:B------:R-:W-:Y:S01]  /*6590*/  HMMA.16816.F32 R68, R96, R40, R68 ;  /* 0x000000286044723c */ /* 0x000fe20000001844 */
[----:B------:R-:W-:-:S02]  /*65a0*/  IMAD.MOV.U32 R40, RZ, RZ, R160 ;  /* 0x000000ffff287224 */ /* 0x000fc400078e00a0 */
[----:B------:R-:W-:Y:S02]  /*65b0*/  IMAD.MOV.U32 R41, RZ, RZ, R155 ;  /* 0x000000ffff297224 */ /* 0x000fe400078e009b */
[----:B------:R-:W-:-:S07]  /*65c0*/  IMAD.WIDE R40, R162, 0x2, R40 ;  /* 0x00000002a2287825 */ /* 0x000fce00078e0228 */
[-C--:B------:R-:W-:Y:S08]  /*65d0*/  HMMA.16816.F32 R92, R104, R42.reuse, R92 ;  /* 0x0000002a685c723c */ /* 0x080ff0000000185c */
[----:B------:R-:W-:Y:S01]  /*65e0*/  HMMA.16816.F32 R68, R108, R42, R68 ;  /* 0x0000002a6c44723c */ /* 0x000fe20000001844 */
[----:B------:R-:W-:Y:S02]  /*65f0*/  IMAD.MOV.U32 R42, RZ, RZ, R159 ;  /* 0x000000ffff2a7224 */ /* 0x000fe400078e009f */
[----:B------:R-:W-:-:S02]  /*6600*/  IMAD.MOV.U32 R43, RZ, RZ, R153 ;  /* 0x000000ffff2b7224 */ /* 0x000fc400078e0099 */
[----:B------:R-:W-:-:S04]  /*6610*/  IMAD.WIDE R42, R162, 0x2, R42 ;  /* 0x00000002a22a7825 */ /* 0x000fc800078e022a */
[----:B------:R-:W-:Y:S02]  /*6620*/  IMAD.MOV.U32 R160, RZ, RZ, R40 ;  /* 0x000000ffffa07224 */ /* 0x000fe400078e0028 */
[----:B------:R-:W-:Y:S02]  /*6630*/  IMAD.MOV.U32 R155, RZ, RZ, R41 ;  /* 0x000000ffff9b7224 */ /* 0x000fe400078e0029 */
[----:B------:R-:W-:Y:S02]  /*6640*/  IMAD.MOV.U32 R159, RZ, RZ, R42 ;  /* 0x000000ffff9f7224 */ /* 0x000fe400078e002a */
[----:B------:R-:W-:Y:S02]  /*6650*/  IMAD.MOV.U32 R153, RZ, RZ, R43 ;  /* 0x000000ffff997224 */ /* 0x000fe400078e002b */
[----:B------:R-:W-:Y:S02]  /*6660*/  IMAD.MOV.U32 R40, RZ, RZ, R158 ;  /* 0x000000ffff287224 */ /* 0x000fe400078e009e */
[----:B------:R-:W-:-:S02]  /*6670*/  IMAD.MOV.U32 R41, RZ, RZ, R151 ;  /* 0x000000ffff297224 */ /* 0x000fc400078e0097 */
[----:B------:R-:W-:Y:S02]  /*6680*/  IMAD.MOV.U32 R42, RZ, RZ, R157 ;  /* 0x000000ffff2a7224 */ /* 0x000fe400078e009d */
[----:B------:R-:W-:Y:S02]  /*6690*/  IMAD.MOV.U32 R43, RZ, RZ, R150 ;  /* 0x000000ffff2b7224 */ /* 0x000fe400078e0096 */
[----:B------:R-:W-:-:S04]  /*66a0*/  IMAD.WIDE R40, R162, 0x2, R40 ;  /* 0x00000002a2287825 */ /* 0x000fc800078e0228 */
        /* <DEDUP_REMOVED lines=259> */
[C---:B------:R-:W-:Y:S01]  /*76e0*/  IMAD.WIDE R42, R162.reuse, 0x2, R42 ;  /* 0x00000002a22a7825 */ /* 0x040fe200078e022a */
[----:B------:R-:W-:Y:S03]  /*76f0*/  HMMA.16816.F32 R112, R100, R44, R112 ;  /* 0x0000002c6470723c */ /* 0x000fe60000001870 */
[----:B------:R-:W-:-:S05]  /*7700*/  IMAD.WIDE R40, R162, 0x2, R40 ;  /* 0x00000002a2287825 */ /* 0x000fca00078e0228 */
[----:B------:R-:W-:Y:S01]  /*7710*/  HMMA.16816.F32 R120, R96, R44, R120 ;  /* 0x0000002c6078723c */ /* 0x000fe20000001878 */
[----:B------:R-:W-:Y:S01]  /*7720*/  IMAD.MOV.U32 R183, RZ, RZ, R42 ;  /* 0x000000ffffb77224 */ /* 0x000fe200078e002a */
[----:B------:R-:W0:Y:S01]  /*7730*/  LDC R45, c[0x0][0x3a8] ;  /* 0x0000ea00ff2d7b82 */ /* 0x000e220000000800 */
        /* <DEDUP_REMOVED lines=18> */
[----:B------:R-:W-:Y:S01]  /*7860*/  IMAD.WIDE R40, R162, 0x2, R40 ;  /* 0x00000002a2287825 */ /* 0x000fe200078e0228 */
[-C--:B------:R-:W-:Y:S03]  /*7870*/  HMMA.16816.F32 R112, R104, R46.reuse, R112 ;  /* 0x0000002e6870723c */ /* 0x080fe60000001870 */
[----:B------:R-:W-:Y:S02]  /*7880*/  IMAD.MOV.U32 R189, RZ, RZ, R42 ;  /* 0x000000ffffbd7224 */ /* 0x000fe400078e002a */
[----:B------:R-:W-:Y:S02]  /*7890*/  IMAD.MOV.U32 R180, RZ, RZ, R43 ;  /* 0x000000ffffb47224 */ /* 0x000fe400078e002b */
[----:B------:R-:W-:Y:S01]  /*78a0*/  IMAD.MOV.U32 R221, RZ, RZ, R40 ;  /* 0x000000ffffdd7224 */ /* 0x000fe200078e0028 */
[----:B------:R-:W-:Y:S01]  /*78b0*/  HMMA.16816.F32 R120, R108, R46, R120 ;  /* 0x0000002e6c78723c */ /* 0x000fe20000001878 */
[----:B------:R-:W-:-:S02]  /*78c0*/  IMAD.MOV.U32 R190, RZ, RZ, R41 ;  /* 0x000000ffffbe7224 */ /* 0x000fc400078e0029 */
[----:B------:R-:W-:Y:S02]  /*78d0*/  IMAD.MOV.U32 R42, RZ, RZ, R191 ;  /* 0x000000ffff2a7224 */ /* 0x000fe400078e00bf */
[----:B------:R-:W-:Y:S02]  /*78e0*/  IMAD.MOV.U32 R43, RZ, RZ, R181 ;  /* 0x000000ffff2b7224 */ /* 0x000fe400078e00b5 */
[----:B------:R-:W-:Y:S02]  /*78f0*/  IMAD.MOV.U32 R40, RZ, RZ, R222 ;  /* 0x000000ffff287224 */ /* 0x000fe400078e00de */
[----:B------:R-:W-:Y:S01]  /*7900*/  IMAD.MOV.U32 R41, RZ, RZ, R192 ;  /* 0x000000ffff297224 */ /* 0x000fe200078e00c0 */
[----:B------:R-:W-:Y:S01]  /*7910*/  UIADD3 UR5, UPT, UPT, UR5, -0x1, URZ ;  /* 0xffffffff05057890 */ /* 0x000fe2000fffe0ff */
[----:B------:R-:W-:-:S04]  /*7920*/  IMAD.WIDE R42, R162, 0x2, R42 ;  /* 0x00000002a22a7825 */ /* 0x000fc800078e022a */
[----:B------:R-:W-:Y:S01]  /*7930*/  IMAD.WIDE R40, R162, 0x2, R40 ;  /* 0x00000002a2287825 */ /* 0x000fe200078e0228 */
[----:B------:R-:W-:-:S03]  /*7940*/  UISETP.NE.U32.AND UP0, UPT, UR5, URZ, UPT ;  /* 0x000000ff0500728c */ /* 0x000fc6000bf05070 */
        /* <DEDUP_REMOVED lines=10> */
[----:B0-----:R-:W-:Y:S02]  /*79f0*/  IMAD.SHL.U32 R45, R45, 0x20, RZ ;  /* 0x000000202d2d7824 */ /* 0x001fe400078e00ff */
[----:B------:R-:W-:Y:S02]  /*7a00*/  IMAD.MOV.U32 R193, RZ, RZ, R42 ;  /* 0x000000ffffc17224 */ /* 0x000fe400078e002a */
[----:B------:R-:W-:Y:S02]  /*7a10*/  IMAD.MOV.U32 R182, RZ, RZ, R43 ;  /* 0x000000ffffb67224 */ /* 0x000fe400078e002b */
[----:B------:R-:W-:Y:S02]  /*7a20*/  IMAD.MOV.U32 R223, RZ, RZ, R40 ;  /* 0x000000ffffdf7224 */ /* 0x000fe400078e0028 */
[----:B------:R-:W-:Y:S02]  /*7a30*/  IMAD.MOV.U32 R194, RZ, RZ, R41 ;  /* 0x000000ffffc27224 */ /* 0x000fe400078e0029 */
[----:B------:R-:W-:Y:S01]  /*7a40*/  IMAD.WIDE R130, R45, 0x2, R130 ;  /* 0x000000022d827825 */ /* 0x000fe200078e0282 */
[----:B------:R-:W-:Y:S01]  /*7a50*/  UIADD3 UR8, UPT, UPT, UR8, -0x20, URZ ;  /* 0xffffffe008087890 */ /* 0x000fe2000fffe0ff */
[----:B------:R-:W-:Y:S11]  /*7a60*/  BRA.U UP0, `(.L_x_2) ;  /* 0xffffffd100307547 */ /* 0x000ff6000b83ffff */
[----:B------:R-:W-:Y:S02]  /*7a70*/  F2FP.F16.F32.PACK_AB R12, R127, R123 ;  /* 0x0000007b7f0c723e */ /* 0x000fe400000000ff */
[----:B------:R-:W-:Y:S02]  /*7a80*/  F2FP.F16.F32.PACK_AB R8, R126, R122 ;  /* 0x0000007a7e08723e */ /* 0x000fe400000000ff */
[----:B------:R-:W-:Y:S02]  /*7a90*/  F2FP.F16.F32.PACK_AB R4, R125, R121 ;  /* 0x000000797d04723e */ /* 0x000fe400000000ff */
[----:B------:R-:W-:Y:S02]  /*7aa0*/  F2FP.F16.F32.PACK_AB R24, R119, R115 ;  /* 0x000000737718723e */ /* 0x000fe400000000ff */
[----:B------:R-:W-:Y:S02]  /*7ab0*/  F2FP.F16.F32.PACK_AB R20, R118, R114 ;  /* 0x000000727614723e */ /* 0x000fe400000000ff */
[----:B------:R-:W-:-:S02]  /*7ac0*/  F2FP.F16.F32.PACK_AB R16, R117, R113 ;  /* 0x000000717510723e */ /* 0x000fc400000000ff */
        /* <DEDUP_REMOVED lines=25> */
[----:B------:R-:W-:-:S07]  /*7c60*/  F2FP.F16.F32.PACK_AB R112, R116, R112 ;  /* 0x000000707470723e */ /* 0x000fce00000000ff */
.L_x_1:
[----:B------:R-:W2:Y:S01]  /*7c70*/  LDL.LU R0, [R1+0xac] ;  /* 0x0000ac0001007983 */ /* 0x000ea20000300800 */
[----:B------:R-:W1:Y:S01]  /*7c80*/  S2UR UR5, SR_CgaCtaId ;  /* 0x00000000000579c3 */ /* 0x000e620000008800 */
[----:B0-----:R-:W0:Y:S01]  /*7c90*/  S2R R28, SR_TID.X ;  /* 0x00000000001c7919 */ /* 0x001e220000002100 */
[----:B------:R-:W-:Y:S01]  /*7ca0*/  UMOV UR4, 0x400 ;  /* 0x0000040000047882 */ /* 0x000fe20000000000 */
[----:B------:R-:W3:Y:S01]  /*7cb0*/  LDCU.128 UR12, c[0x0][0x390] ;  /* 0x00007200ff0c77ac */ /* 0x000ee20008000c00 */
[----:B------:R-:W4:Y:S04]  /*7cc0*/  LDL.LU R31, [R1+0x94] ;  /* 0x00009400011f7983 */ /* 0x000f280000300800 */
[----:B------:R-:W5:Y:S04]  /*7cd0*/  LDL.LU R30, [R1+0x90] ;  /* 0x00009000011e7983 */ /* 0x000f680000300800 */
[----:B------:R-:W4:Y:S04]  /*7ce0*/  LDL.LU R48, [R1+0xa8] ;  /* 0x0000a80001307983 */ /* 0x000f280000300800 */
[----:B------:R-:W4:Y:S01]  /*7cf0*/  LDL.LU R47, [R1+0xa4] ;  /* 0x0000a400012f7983 */ /* 0x000f220000300800 */
[----:B-1----:R-:W-:Y:S01]  /*7d00*/  ULEA UR4, UR5, UR4, 0x18 ;  /* 0x0000000405047291 */ /* 0x002fe2000f8ec0ff */
[C---:B0-----:R-:W-:Y:S01]  /*7d10*/  IMAD.SHL.U32 R3, R28.reuse, 0x4, RZ ;  /* 0x000000041c037824 */ /* 0x041fe200078e00ff */
[----:B------:R-:W0:Y:S01]  /*7d20*/  LDCU UR5, c[0x0][0x3b4] ;  /* 0x00007680ff0577ac */ /* 0x000e220008000800 */
[----:B------:R-:W-:Y:S01]  /*7d30*/  IMAD.SHL.U32 R29, R28, 0x10, RZ ;  /* 0x000000101c1d7824 */ /* 0x000fe200078e00ff */
[----:B------:R-:W-:Y:S01]  /*7d40*/  BAR.SYNC.DEFER_BLOCKING 0x0 ;  /* 0x0000000000007b1d */ /* 0x000fe20000010000 */
[----:B---3--:R-:W-:-:S04]  /*7d50*/  ISETP.GE.AND P0, PT, R235, UR14, PT ;  /* 0x0000000eeb007c0c */ /* 0x008fc8000bf06270 */
[----:B------:R-:W-:Y:S02]  /*7d60*/  ISETP.LT.AND P6, PT, R161, UR15, !P0 ;  /* 0x0000000fa1007c0c */ /* 0x000fe4000c7c1270 */
[----:B------:R-:W-:Y:S01]  /*7d70*/  ISETP.LT.AND P5, PT, R234, UR15, !P0 ;  /* 0x0000000fea007c0c */ /* 0x000fe2000c7a1270 */
[----:B------:R-:W3:Y:S04]  /*7d80*/  LDL.LU R50, [R1+0xa0] ;  /* 0x0000a00001327983 */ /* 0x000ee80000300800 */
[----:B------:R-:W3:Y:S04]  /*7d90*/  LDL.LU R46, [R1+0x9c] ;  /* 0x00009c00012e7983 */ /* 0x000ee80000300800 */
[----:B------:R-:W3:Y:S04]  /*7da0*/  LDL.LU R52, [R1+0x98] ;  /* 0x0000980001347983 */ /* 0x000ee80000300800 */
[----:B------:R-:W3:Y:S04]  /*7db0*/  LDL.LU R51, [R1+0x8c] ;  /* 0x00008c0001337983 */ /* 0x000ee80000300800 */
[----:B------:R-:W3:Y:S01]  /*7dc0*/  LDL.LU R49, [R1+0x88] ;  /* 0x0000880001317983 */ /* 0x000ee20000300800 */
[----:B--2---:R-:W-:Y:S01]  /*7dd0*/  LOP3.LUT R2, R0, 0x1c60, RZ, 0xc0, !PT ;  /* 0x00001c6000027812 */ /* 0x004fe200078ec0ff */
[----:B------:R-:W-:-:S03]  /*7de0*/  IMAD.SHL.U32 R0, R28, 0x400, RZ ;  /* 0x000004001c007824 */ /* 0x000fc600078e00ff */
[----:B------:R-:W-:Y:S02]  /*7df0*/  LOP3.LUT R3, R2, 0x70, R3, 0x78, !PT ;  /* 0x0000007002037812 */ /* 0x000fe400078e7803 */
[----:B------:R-:W-:-:S04]  /*7e00*/  LOP3.LUT R0, R0, 0x6000, RZ, 0xc0, !PT ;  /* 0x0000600000007812 */ /* 0x000fc800078ec0ff */
[----:B------:R-:W-:-:S05]  /*7e10*/  IADD3 R0, PT, PT, R3, UR4, R0 ;  /* 0x0000000403007c10 */ /* 0x000fca000fffe000 */
[----:B------:R-:W-:Y:S04]  /*7e20*/  STS.128 [R0], R112 ;  /* 0x0000007000007388 */ /* 0x000fe80000000c00 */
[----:B------:R-:W-:Y:S04]  /*7e30*/  STS.128 [R0+0x200], R16 ;  /* 0x0002001000007388 */ /* 0x000fe80000000c00 */
[----:B------:R-:W-:Y:S04]  /*7e40*/  STS.128 [R0+0x80], R20 ;  /* 0x0000801400007388 */ /* 0x000fe80000000c00 */
[----:B------:R-:W-:Y:S04]  /*7e50*/  STS.128 [R0+0x280], R24 ;  /* 0x0002801800007388 */ /* 0x000fe80000000c00 */
[----:B------:R-:W-:Y:S04]  /*7e60*/  STS.128 [R0+0x100], R120 ;  /* 0x0001007800007388 */ /* 0x000fe80000000c00 */
[----:B------:R-:W-:Y:S04]  /*7e70*/  STS.128 [R0+0x300], R4 ;  /* 0x0003000400007388 */ /* 0x000fe80000000c00 */
[----:B------:R-:W-:Y:S04]  /*7e80*/  STS.128 [R0+0x180], R8 ;  /* 0x0001800800007388 */ /* 0x000fe80000000c00 */
[----:B------:R1:W-:Y:S01]  /*7e90*/  STS.128 [R0+0x380], R12 ;  /* 0x0003800c00007388 */ /* 0x0003e20000000c00 */
[----:B------:R-:W-:-:S05]  /*7ea0*/  IMAD.SHL.U32 R2, R28, 0x1000, RZ ;  /* 0x000010001c027824 */ /* 0x000fca00078e00ff */
[----:B------:R-:W-:-:S04]  /*7eb0*/  LOP3.LUT R2, R2, 0x6000, RZ, 0xc0, !PT ;  /* 0x0000600002027812 */ /* 0x000fc800078ec0ff */
[----:B------:R-:W-:Y:S02]  /*7ec0*/  LOP3.LUT R29, R2, 0x3f0, R29, 0xf8, !PT ;  /* 0x000003f0021d7812 */ /* 0x000fe400078ef81d */
[----:B------:R-:W-:-:S04]  /*7ed0*/  SHF.R.U32.HI R2, RZ, 0x1, R28 ;  /* 0x00000001ff027819 */ /* 0x000fc8000001161c */
[----:B------:R-:W-:Y:S01]  /*7ee0*/  LOP3.LUT R44, R29, 0x60, R2, 0x78, !PT ;  /* 0x000000601d2c7812 */ /* 0x000fe200078e7802 */
[----:B------:R-:W-:Y:S08]  /*7ef0*/  BAR.SYNC.DEFER_BLOCKING 0x0 ;  /* 0x0000000000007b1d */ /* 0x000ff00000010000 */
[----:B------:R-:W2:Y:S01]  /*7f00*/  LDC R2, c[0x0][0x3b8] ;  /* 0x0000ee00ff027b82 */ /* 0x000ea20000000800 */
[----:B------:R-:W1:Y:S04]  /*7f10*/  LDS.128 R8, [R44+UR4] ;  /* 0x000000042c087984 */ /* 0x000e680008000c00 */
[----:B------:R-:W1:Y:S04]  /*7f20*/  LDS.128 R12, [R44+UR4+0x400] ;  /* 0x000400042c0c7984 */ /* 0x000e680008000c00 */
[----:B------:R-:W1:Y:S01]  /*7f30*/  LDS.128 R4, [R44+UR4+0x800] ;  /* 0x000800042c047984 */ /* 0x000e620008000c00 */
[----:B0-----:R-:W-:-:S02]  /*7f40*/  IMAD R3, R235, UR5, RZ ;  /* 0x00000005eb037c24 */ /* 0x001fc4000f8e02ff */
[----:B--2---:R-:W-:Y:S01]  /*7f50*/  IMAD R43, R161, R2, RZ ;  /* 0x00000002a12b7224 */ /* 0x004fe200078e02ff */
[----:B------:R-:W0:Y:S02]  /*7f60*/  LDS.128 R16, [R44+UR4+0xc00] ;  /* 0x000c00042c107984 */ /* 0x000e240008000c00 */
[C---:B-1----:R-:W-:Y:S02]  /*7f70*/  LEA R0, P1, R3.reuse, UR12, 0x1 ;  /* 0x0000000c03007c11 */ /* 0x042fe4000f8208ff */
[----:B------:R-:W1:Y:S02]  /*7f80*/  LDS.128 R20, [R44+UR4+0x1000] ;  /* 0x001000042c147984 */ /* 0x000e640008000c00 */
[----:B------:R-:W-:Y:S02]  /*7f90*/  LEA.HI.X.SX32 R3, R3, UR13, 0x1, P1 ;  /* 0x0000000d03037c11 */ /* 0x000fe400088f0eff */
[----:B------:R-:W-:Y:S01]  /*7fa0*/  LEA R36, P1, R43, R0, 0x1 ;  /* 0x000000002b247211 */ /* 0x000fe200078208ff */
[-C--:B------:R-:W-:Y:S01]  /*7fb0*/  IMAD R234, R234, R2.reuse, RZ ;  /* 0x00000002eaea7224 */ /* 0x080fe200078e02ff */
[----:B------:R-:W2:Y:S01]  /*7fc0*/  LDS.128 R24, [R44+UR4+0x1400] ;  /* 0x001400042c187984 */ /* 0x000ea20008000c00 */
[----:B------:R-:W-:Y:S01]  /*7fd0*/  IMAD R32, R233, R2, RZ ;  /* 0x00000002e9207224 */ /* 0x000fe200078e02ff */
[----:B------:R-:W-:-:S02]  /*7fe0*/  LEA.HI.X.SX32 R37, R43, R3, 0x1, P1 ;  /* 0x000000032b257211 */ /* 0x000fc400008f0eff */
[----:B------:R-:W-:Y:S02]  /*7ff0*/  ISETP.LT.AND P1, PT, R233, UR15, !P0 ;  /* 0x0000000fe9007c0c */ /* 0x000fe4000c721270 */
[----:B------:R-:W-:-:S04]  /*8000*/  LEA R38, P4, R234, R0, 0x1 ;  /* 0x00000000ea267211 */ /* 0x000fc800078808ff */
[----:B------:R-:W-:Y:S01]  /*8010*/  LEA.HI.X.SX32 R39, R234, R3, 0x1, P4 ;  /* 0x00000003ea277211 */ /* 0x000fe200020f0eff */
[----:B------:R0:W-:Y:S01]  /*8020*/  @P6 STG.E.U16 desc[UR10][R36.64], R8 ;  /* 0x0000000824006986 */ /* 0x0001e2000c10150a */
[----:B------:R-:W-:-:S04]  /*8030*/  LEA R40, P6, R32, R0, 0x1 ;  /* 0x0000000020287211 */ /* 0x000fc800078c08ff */
[----:B------:R-:W-:Y:S01]  /*8040*/  LEA.HI.X.SX32 R41, R32, R3, 0x1, P6 ;  /* 0x0000000320297211 */ /* 0x000fe200030f0eff */
[----:B------:R0:W-:Y:S04]  /*8050*/  @P5 STG.E.U16 desc[UR10][R38.64], R12 ;  /* 0x0000000c26005986 */ /* 0x0001e8000c10150a */
[----:B------:R0:W-:Y:S01]  /*8060*/  @P1 STG.E.U16 desc[UR10][R40.64], R4 ;  /* 0x0000000428001986 */ /* 0x0001e2000c10150a */
[----:B----4-:R-:W-:-:S03]  /*8070*/  ISETP.LT.AND P1, PT, R48, UR15, !P0 ;  /* 0x0000000f30007c0c */ /* 0x010fc6000c721270 */
[----:B------:R-:W4:Y:S01]  /*8080*/  LDL.LU R48, [R1+0x84] ;  /* 0x0000840001307983 */ /* 0x000f220000300800 */
[----:B------:R-:W-:Y:S02]  /*8090*/  ISETP.LT.AND P3, PT, R31, UR15, !P0 ;  /* 0x0000000f1f007c0c */ /* 0x000fe4000c761270 */
[----:B-----5:R-:W-:Y:S01]  /*80a0*/  ISETP.LT.AND P2, PT, R30, UR15, !P0 ;  /* 0x0000000f1e007c0c */ /* 0x020fe2000c741270 */
[----:B------:R-:W-:Y:S01]  /*80b0*/  LDS.128 R32, [R44+UR4+0x1c00] ;  /* 0x001c00042c207984 */ /* 0x000fe20008000c00 */
[C---:B------:R-:W-:Y:S01]  /*80c0*/  ISETP.LT.AND P4, PT, R232.reuse, UR15, !P0 ;  /* 0x0000000fe8007c0c */ /* 0x040fe2000c781270 */
[----:B------:R-:W-:Y:S02]  /*80d0*/  IMAD R232, R232, R2, RZ ;  /* 0x00000002e8e87224 */ /* 0x000fe400078e02ff */
[----:B------:R-:W5:Y:S01]  /*80e0*/  LDS.128 R28, [R44+UR4+0x1800] ;  /* 0x001800042c1c7984 */ /* 0x000f620008000c00 */
[----:B------:R-:W-:Y:S02]  /*80f0*/  IMAD R45, R2, 0x20, R43 ;  /* 0x00000020022d7824 */ /* 0x000fe400078e022b */
[----:B------:R-:W-:-:S04]  /*8100*/  LEA R42, P6, R232, R0, 0x1 ;  /* 0x00000000e82a7211 */ /* 0x000fc800078c08ff */
[-C--:B------:R-:W-:Y:S02]  /*8110*/  LEA.HI.X.SX32 R43, R232, R3.reuse, 0x1, P6 ;  /* 0x00000003e82b7211 */ /* 0x080fe400030f0eff */
[----:B------:R-:W-:Y:S01]  /*8120*/  ISETP.LT.AND P6, PT, R47, UR15, !P0 ;  /* 0x0000000f2f007c0c */ /* 0x000fe2000c7c1270 */
[C---:B------:R-:W-:Y:S01]  /*8130*/  IMAD R47, R2.reuse, 0x8, R45 ;  /* 0x00000008022f7824 */ /* 0x040fe200078e022d */
[CC--:B0-----:R-:W-:Y:S01]  /*8140*/  LEA R36, P5, R45.reuse, R0.reuse, 0x1 ;  /* 0x000000002d247211 */ /* 0x0c1fe200078a08ff */
[----:B------:R0:W-:Y:S03]  /*8150*/  @P4 STG.E.U16 desc[UR10][R42.64], R16 ;  /* 0x000000102a004986 */ /* 0x0001e6000c10150a */
[----:B------:R-:W-:Y:S01]  /*8160*/  LEA.HI.X.SX32 R37, R45, R3, 0x1, P5 ;  /* 0x000000032d257211 */ /* 0x000fe200028f0eff */
[----:B------:R-:W-:Y:S01]  /*8170*/  IMAD R45, R2, 0x8, R47 ;  /* 0x00000008022d7824 */ /* 0x000fe200078e022f */
[----:B------:R-:W-:-:S04]  /*8180*/  LEA R38, P4, R47, R0, 0x1 ;  /* 0x000000002f267211 */ /* 0x000fc800078808ff */
[-C--:B------:R-:W-:Y:S01]  /*8190*/  LEA.HI.X.SX32 R39, R47, R3.reuse, 0x1, P4 ;  /* 0x000000032f277211 */ /* 0x080fe200020f0eff */
[----:B------:R-:W-:Y:S01]  /*81a0*/  IMAD R47, R2, 0x8, R45 ;  /* 0x00000008022f7824 */ /* 0x000fe200078e022d */
[CC--:B------:R-:W-:Y:S01]  /*81b0*/  LEA R40, P4, R45.reuse, R0.reuse, 0x1 ;  /* 0x000000002d287211 */ /* 0x0c0fe200078808ff */
[----:B-1----:R1:W-:Y:S01]  /*81c0*/  @P3 STG.E.U16 desc[UR10][R36.64], R20 ;  /* 0x0000001424003986 */ /* 0x0023e2000c10150a */
[----:B---3--:R-:W-:Y:S02]  /*81d0*/  ISETP.LT.AND P5, PT, R50, UR15, !P0 ;  /* 0x0000000f32007c0c */ /* 0x008fe4000c7a1270 */
[----:B------:R-:W-:Y:S01]  /*81e0*/  LEA.HI.X.SX32 R41, R45, R3, 0x1, P4 ;  /* 0x000000032d297211 */ /* 0x000fe200020f0eff */
[----:B------:R-:W-:Y:S01]  /*81f0*/  IMAD R45, R2, 0x8, R47 ;  /* 0x00000008022d7824 */ /* 0x000fe200078e022f */
[----:B------:R-:W-:Y:S01]  /*8200*/  ISETP.LT.AND P3, PT, R46, UR15, !P0 ;  /* 0x0000000f2e007c0c */ /* 0x000fe2000c761270 */
[----:B------:R-:W3:Y:S01]  /*8210*/  LDL.LU R50, [R1+0x80] ;  /* 0x0000800001327983 */ /* 0x000ee20000300800 */
[----:B0-----:R-:W-:-:S03]  /*8220*/  LEA R42, P4, R47, R0, 0x1 ;  /* 0x000000002f2a7211 */ /* 0x001fc600078808ff */
[----:B------:R-:W3:Y:S04]  /*8230*/  LDL.LU R46, [R1+0x7c] ;  /* 0x00007c00012e7983 */ /* 0x000ee80000300800 */
[----:B--2---:R0:W-:Y:S01]  /*8240*/  @P2 STG.E.U16 desc[UR10][R38.64], R24 ;  /* 0x0000001826002986 */ /* 0x0041e2000c10150a */
[----:B-1----:R-:W-:-:S03]  /*8250*/  LEA R36, P2, R45, R0, 0x1 ;  /* 0x000000002d247211 */ /* 0x002fc600078408ff */
[----:B------:R-:W2:Y:S01]  /*8260*/  LDL.LU R44, [R1+0x78] ;  /* 0x00007800012c7983 */ /* 0x000ea20000300800 */
[-C--:B------:R-:W-:Y:S02]  /*8270*/  LEA.HI.X.SX32 R43, R47, R3.reuse, 0x1, P4 ;  /* 0x000000032f2b7211 */ /* 0x080fe400020f0eff */
[----:B------:R-:W-:Y:S02]  /*8280*/  LEA.HI.X.SX32 R37, R45, R3, 0x1, P2 ;  /* 0x000000032d257211 */ /* 0x000fe400010f0eff */
[----:B------:R-:W-:Y:S01]  /*8290*/  PRMT R8, R8, 0x7632, R8 ;  /* 0x0000763208087816 */ /* 0x000fe20000000008 */
[----:B-----5:R1:W-:Y:S01]  /*82a0*/  @P1 STG.E.U16 desc[UR10][R40.64], R28 ;  /* 0x0000001c28001986 */ /* 0x0203e2000c10150a */
[----:B------:R-:W-:-:S03]  /*82b0*/  ISETP.LT.AND P2, PT, R49, UR15, !P0 ;  /* 0x0000000f31007c0c */ /* 0x000fc6000c741270 */
[----:B------:R-:W-:Y:S01]  /*82c0*/  @P6 STG.E.U16 desc[UR10][R42.64], R32 ;  /* 0x000000202a006986 */ /* 0x000fe2000c10150a */
[----:B------:R-:W-:-:S03]  /*82d0*/  PRMT R20, R4, 0x7632, R20 ;  /* 0x0000763204147816 */ /* 0x000fc60000000014 */
[----:B------:R5:W-:Y:S04]  /*82e0*/  @P5 STG.E.U16 desc[UR10][R36.64], R8 ;  /* 0x0000000824005986 */ /* 0x000be8000c10150a */
[----:B------:R-:W2:Y:S01]  /*82f0*/  LDL.LU R49, [R1+0x74] ;  /* 0x0000740001317983 */ /* 0x000ea20000300800 */
[----:B----4-:R-:W-:-:S03]  /*8300*/  ISETP.LT.AND P5, PT, R48, UR15, !P0 ;  /* 0x0000000f30007c0c */ /* 0x010fc6000c7a1270 */
[----:B------:R-:W4:Y:S04]  /*8310*/  LDL.LU R48, [R1+0x70] ;  /* 0x0000700001307983 */ /* 0x000f280000300800 */
[----:B------:R-:W4:Y:S01]  /*8320*/  LDL.LU R4, [R1+0x6c] ;  /* 0x00006c0001047983 */ /* 0x000f220000300800 */
[----:B------:R-:W-:-:S04]  /*8330*/  IMAD R45, R2, 0x8, R45 ;  /* 0x00000008022d7824 */ /* 0x000fc800078e022d */
[----:B------:R-:W-:Y:S01]  /*8340*/  IMAD R47, R2, 0x8, R45 ;  /* 0x00000008022f7824 */ /* 0x000fe200078e022d */
[CC--:B0-----:R-:W-:Y:S02]  /*8350*/  LEA R38, P6, R45.reuse, R0.reuse, 0x1 ;  /* 0x000000002d267211 */ /* 0x0c1fe400078c08ff */
[----:B------:R-:W-:Y:S02]  /*8360*/  ISETP.LT.AND P1, PT, R52, UR15, !P0 ;  /* 0x0000000f34007c0c */ /* 0x000fe4000c721270 */
[-C--:B------:R-:W-:Y:S01]  /*8370*/  LEA.HI.X.SX32 R39, R45, R3.reuse, 0x1, P6 ;  /* 0x000000032d277211 */ /* 0x080fe200030f0eff */
[C---:B------:R-:W-:Y:S01]  /*8380*/  IMAD R45, R2.reuse, 0x8, R47 ;  /* 0x00000008022d7824 */ /* 0x040fe200078e022f */
[----:B-1----:R-:W-:Y:S02]  /*8390*/  LEA R40, P6, R47, R0, 0x1 ;  /* 0x000000002f287211 */ /* 0x002fe400078c08ff */
[----:B------:R-:W-:Y:S01]  /*83a0*/  ISETP.LT.AND P4, PT, R51, UR15, !P0 ;  /* 0x0000000f33007c0c */ /* 0x000fe2000c781270 */
[----:B-----5:R-:W-:Y:S01]  /*83b0*/  IMAD R37, R2, 0x8, R45 ;  /* 0x0000000802257824 */ /* 0x020fe200078e022d */
[----:B------:R-:W-:-:S02]  /*83c0*/  LEA.HI.X.SX32 R41, R47, R3, 0x1, P6 ;  /* 0x000000032f297211 */ /* 0x000fc400030f0eff */
[CC--:B------:R-:W-:Y:S02]  /*83d0*/  LEA R42, P6, R45.reuse, R0.reuse, 0x1 ;  /* 0x000000002d2a7211 */ /* 0x0c0fe400078c08ff */
[----:B------:R-:W-:Y:S02]  /*83e0*/  PRMT R12, R12, 0x7632, R12 ;  /* 0x000076320c0c7816 */ /* 0x000fe4000000000c */
[-C--:B------:R-:W-:Y:S01]  /*83f0*/  LEA.HI.X.SX32 R43, R45, R3.reuse, 0x1, P6 ;  /* 0x000000032d2b7211 */ /* 0x080fe200030f0eff */
[----:B------:R-:W-:Y:S01]  /*8400*/  IMAD R45, R2, 0x8, R37 ;  /* 0x00000008022d7824 */ /* 0x000fe200078e0225 */
[C---:B------:R-:W-:Y:S01]  /*8410*/  LEA R36, P6, R37.reuse, R0, 0x1 ;  /* 0x0000000025247211 */ /* 0x040fe200078c08ff */
[----:B------:R0:W-:Y:S01]  /*8420*/  @P3 STG.E.U16 desc[UR10][R38.64], R12 ;  /* 0x0000000c26003986 */ /* 0x0001e2000c10150a */
[----:B------:R-:W-:Y:S02]  /*8430*/  PRMT R16, R16, 0x7632, R16 ;  /* 0x0000763210107816 */ /* 0x000fe40000000010 */
[----:B------:R-:W-:Y:S01]  /*8440*/  LEA.HI.X.SX32 R37, R37, R3, 0x1, P6 ;  /* 0x0000000325257211 */ /* 0x000fe200030f0eff */
[----:B------:R1:W-:Y:S01]  /*8450*/  @P1 STG.E.U16 desc[UR10][R40.64], R20 ;  /* 0x0000001428001986 */ /* 0x0003e2000c10150a */
[----:B---3--:R-:W-:-:S03]  /*8460*/  ISETP.LT.AND P3, PT, R50, UR15, !P0 ;  /* 0x0000000f32007c0c */ /* 0x008fc6000c761270 */
[----:B------:R3:W-:Y:S01]  /*8470*/  @P4 STG.E.U16 desc[UR10][R42.64], R16 ;  /* 0x000000102a004986 */ /* 0x0007e2000c10150a */
[----:B------:R-:W-:Y:S02]  /*8480*/  ISETP.LT.AND P1, PT, R46, UR15, !P0 ;  /* 0x0000000f2e007c0c */ /* 0x000fe4000c721270 */
[CC--:B0-----:R-:W-:Y:S01]  /*8490*/  LEA R38, P6, R45.reuse, R0.reuse, 0x1 ;  /* 0x000000002d267211 */ /* 0x0c1fe200078c08ff */
[----:B------:R-:W5:Y:S01]  /*84a0*/  LDL.LU R46, [R1+0x68] ;  /* 0x00006800012e7983 */ /* 0x000f620000300800 */
[----:B-1----:R-:W-:Y:S02]  /*84b0*/  IMAD R41, R2, 0x8, R45 ;  /* 0x0000000802297824 */ /* 0x002fe400078e022d */
[----:B------:R-:W-:Y:S02]  /*84c0*/  LEA.HI.X.SX32 R39, R45, R3, 0x1, P6 ;  /* 0x000000032d277211 */ /* 0x000fe400030f0eff */
[----:B--2---:R-:W-:Y:S02]  /*84d0*/  ISETP.LT.AND P4, PT, R44, UR15, !P0 ;  /* 0x0000000f2c007c0c */ /* 0x004fe4000c781270 */
[----:B------:R-:W2:Y:S01]  /*84e0*/  LDL.LU R44, [R1+0x64] ;  /* 0x00006400012c7983 */ /* 0x000ea20000300800 */
[----:B------:R-:W-:-:S03]  /*84f0*/  LEA R40, P6, R41, R0, 0x1 ;  /* 0x0000000029287211 */ /* 0x000fc600078c08ff */
[----:B------:R-:W2:Y:S01]  /*8500*/  LDL.LU R8, [R1+0x60] ;  /* 0x0000600001087983 */ /* 0x000ea20000300800 */
[----:B------:R-:W-:Y:S01]  /*8510*/  PRMT R20, R20, 0x7632, R20 ;  /* 0x0000763214147816 */ /* 0x000fe20000000014 */
[----:B---3--:R-:W-:Y:S01]  /*8520*/  IMAD R43, R2, 0x8, R41 ;  /* 0x00000008022b7824 */ /* 0x008fe200078e0229 */
[----:B------:R-:W-:Y:S01]  /*8530*/  PRMT R24, R24, 0x7632, R24 ;  /* 0x0000763218187816 */ /* 0x000fe20000000018 */
[----:B------:R-:W3:Y:S01]  /*8540*/  LDL.LU R12, [R1+0x5c] ;  /* 0x00005c00010c7983 */ /* 0x000ee20000300800 */
[----:B------:R-:W-:Y:S02]  /*8550*/  LEA.HI.X.SX32 R41, R41, R3, 0x1, P6 ;  /* 0x0000000329297211 */ /* 0x000fe400030f0eff */
[----:B------:R-:W-:Y:S01]  /*8560*/  PRMT R28, R28, 0x7632, R28 ;  /* 0x000076321c1c7816 */ /* 0x000fe2000000001c */
[----:B------:R-:W-:Y:S04]  /*8570*/  @P2 STG.E.U16 desc[UR10][R36.64], R20 ;  /* 0x0000001424002986 */ /* 0x000fe8000c10150a */
[----:B------:R-:W-:Y:S04]  /*8580*/  @P5 STG.E.U16 desc[UR10][R38.64], R24 ;  /* 0x0000001826005986 */ /* 0x000fe8000c10150a */
[----:B------:R-:W-:Y:S04]  /*8590*/  @P3 STG.E.U16 desc[UR10][R40.64], R28 ;  /* 0x0000001c28003986 */ /* 0x000fe8000c10150a */
[----:B------:R-:W3:Y:S01]  /*85a0*/  LDL.LU R16, [R1+0x58] ;  /* 0x0000580001107983 */ /* 0x000ee20000300800 */
[----:B------:R-:W-:Y:S01]  /*85b0*/  LEA R42, P6, R43, R0, 0x1 ;  /* 0x000000002b2a7211 */ /* 0x000fe200078c08ff */
[----:B------:R-:W-:Y:S01]  /*85c0*/  IMAD R45, R2, 0x8, R43 ;  /* 0x00000008022d7824 */ /* 0x000fe200078e022b */
[----:B------:R-:W-:-:S02]  /*85d0*/  PRMT R32, R32, 0x7632, R32 ;  /* 0x0000763220207816 */ /* 0x000fc40000000020 */
[----:B------:R-:W-:-:S05]  /*85e0*/  LEA.HI.X.SX32 R43, R43, R3, 0x1, P6 ;  /* 0x000000032b2b7211 */ /* 0x000fca00030f0eff */
[----:B------:R0:W-:Y:S01]  /*85f0*/  @P1 STG.E.U16 desc[UR10][R42.64], R32 ;  /* 0x000000202a001986 */ /* 0x0001e2000c10150a */
[----:B----4-:R-:W-:-:S03]  /*8600*/  ISETP.LT.AND P3, PT, R4, UR15, !P0 ;  /* 0x0000000f04007c0c */ /* 0x010fc6000c761270 */
[----:B------:R-:W4:Y:S04]  /*8610*/  LDL.LU R4, [R1+0x54] ;  /* 0x0000540001047983 */ /* 0x000f280000300800 */
[----:B0-----:R-:W4:Y:S04]  /*8620*/  LDL.LU R32, [R1+0x50] ;  /* 0x0000500001207983 */ /* 0x001f280000300800 */
[----:B------:R-:W4:Y:S01]  /*8630*/  LDL.LU R28, [R1+0x4c] ;  /* 0x00004c00011c7983 */ /* 0x000f220000300800 */
[----:B------:R-:W-:Y:S01]  /*8640*/  LEA R36, P6, R45, R0, 0x1 ;  /* 0x000000002d247211 */ /* 0x000fe200078c08ff */
[----:B------:R-:W-:Y:S01]  /*8650*/  IMAD R39, R2, 0x8, R45 ;  /* 0x0000000802277824 */ /* 0x000fe200078e022d */
[----:B------:R-:W-:-:S02]  /*8660*/  ISETP.LT.AND P2, PT, R49, UR15, !P0 ;  /* 0x0000000f31007c0c */ /* 0x000fc4000c741270 */
[-C--:B------:R-:W-:Y:S01]  /*8670*/  LEA.HI.X.SX32 R37, R45, R3.reuse, 0x1, P6 ;  /* 0x000000032d257211 */ /* 0x080fe200030f0eff */
[----:B------:R-:W-:Y:S01]  /*8680*/  IMAD R45, R2, 0x8, R39 ;  /* 0x00000008022d7824 */ /* 0x000fe200078e0227 */
[CC--:B------:R-:W-:Y:S02]  /*8690*/  LEA R38, P6, R39.reuse, R0.reuse, 0x1 ;  /* 0x0000000027267211 */ /* 0x0c0fe400078c08ff */
[----:B------:R-:W-:Y:S01]  /*86a0*/  ISETP.LT.AND P5, PT, R48, UR15, !P0 ;  /* 0x0000000f30007c0c */ /* 0x000fe2000c7a1270 */
[C---:B------:R-:W-:Y:S01]  /*86b0*/  IMAD R47, R2.reuse, 0x8, R45 ;  /* 0x00000008022f7824 */ /* 0x040fe200078e022d */
[-C--:B------:R-:W-:Y:S02]  /*86c0*/  LEA.HI.X.SX32 R39, R39, R3.reuse, 0x1, P6 ;  /* 0x0000000327277211 */ /* 0x080fe400030f0eff */
[CC--:B------:R-:W-:Y:S01]  /*86d0*/  LEA R40, P6, R45.reuse, R0.reuse, 0x1 ;  /* 0x000000002d287211 */ /* 0x0c0fe200078c08ff */
[----:B------:R0:W-:Y:S03]  /*86e0*/  @P4 STG.E.U16 desc[UR10][R36.64], R9 ;  /* 0x0000000924004986 */ /* 0x0001e6000c10150a */
[-C--:B------:R-:W-:Y:S01]  /*86f0*/  LEA.HI.X.SX32 R41, R45, R3.reuse, 0x1, P6 ;  /* 0x000000032d297211 */ /* 0x080fe200030f0eff */
[----:B------:R-:W-:Y:S01]  /*8700*/  IMAD R45, R2, 0x8, R47 ;  /* 0x00000008022d7824 */ /* 0x000fe200078e022f */
[C---:B------:R-:W-:Y:S01]  /*8710*/  LEA R42, P6, R47.reuse, R0, 0x1 ;  /* 0x000000002f2a7211 */ /* 0x040fe200078c08ff */
[----:B------:R1:W-:Y:S03]  /*8720*/  @P2 STG.E.U16 desc[UR10][R38.64], R13 ;  /* 0x0000000d26002986 */ /* 0x0003e6000c10150a */
[----:B------:R-:W-:-:S02]  /*8730*/  LEA.HI.X.SX32 R43, R47, R3, 0x1, P6 ;  /* 0x000000032f2b7211 */ /* 0x000fc400030f0eff */
[----:B-----5:R-:W-:Y:S02]  /*8740*/  ISETP.LT.AND P1, PT, R46, UR15, !P0 ;  /* 0x0000000f2e007c0c */ /* 0x020fe4000c721270 */
[C---:B0-----:R-:W-:Y:S01]  /*8750*/  LEA R36, P6, R45.reuse, R0, 0x1 ;  /* 0x000000002d247211 */ /* 0x041fe200078c08ff */
[----:B------:R0:W-:Y:S01]  /*8760*/  @P5 STG.E.U16 desc[UR10][R40.64], R5 ;  /* 0x0000000528005986 */ /* 0x0001e2000c10150a */
[----:B------:R-:W-:Y:S02]  /*8770*/  IMAD R47, R2, 0x8, R45 ;  /* 0x00000008022f7824 */ /* 0x000fe400078e022d */
[----:B------:R-:W-:Y:S02]  /*8780*/  LEA.HI.X.SX32 R37, R45, R3, 0x1, P6 ;  /* 0x000000032d257211 */ /* 0x000fe400030f0eff */
[----:B--2---:R-:W-:Y:S02]  /*8790*/  ISETP.LT.AND P2, PT, R8, UR15, !P0 ;  /* 0x0000000f08007c0c */ /* 0x004fe4000c741270 */
[----:B------:R-:W2:Y:S01]  /*87a0*/  LDL.LU R8, [R1+0x48] ;  /* 0x0000480001087983 */ /* 0x000ea20000300800 */
[----:B---3--:R-:W-:-:S03]  /*87b0*/  ISETP.LT.AND P5, PT, R12, UR15, !P0 ;  /* 0x0000000f0c007c0c */ /* 0x008fc6000c7a1270 */
[----:B------:R-:W3:Y:S01]  /*87c0*/  LDL.LU R12, [R1+0x44] ;  /* 0x00004400010c7983 */ /* 0x000ee20000300800 */
[----:B------:R-:W-:-:S03]  /*87d0*/  ISETP.LT.AND P4, PT, R44, UR15, !P0 ;  /* 0x0000000f2c007c0c */ /* 0x000fc6000c781270 */
[----:B------:R5:W-:Y:S01]  /*87e0*/  @P3 STG.E.U16 desc[UR10][R42.64], R17 ;  /* 0x000000112a003986 */ /* 0x000be2000c10150a */
[CC--:B-1----:R-:W-:Y:S01]  /*87f0*/  LEA R38, P6, R47.reuse, R0.reuse, 0x1 ;  /* 0x000000002f267211 */ /* 0x0c2fe200078c08ff */
[C---:B------:R-:W-:Y:S02]  /*8800*/  IMAD R45, R2.reuse, 0x8, R47 ;  /* 0x00000008022d7824 */ /* 0x040fe400078e022f */
[----:B------:R1:W-:Y:S01]  /*8810*/  @P1 STG.E.U16 desc[UR10][R36.64], R21 ;  /* 0x0000001524001986 */ /* 0x0003e2000c10150a */
[-C--:B------:R-:W-:Y:S01]  /*8820*/  LEA.HI.X.SX32 R39, R47, R3.reuse, 0x1, P6 ;  /* 0x000000032f277211 */ /* 0x080fe200030f0eff */
[----:B------:R-:W-:Y:S01]  /*8830*/  IMAD R47, R2, 0x8, R45 ;  /* 0x00000008022f7824 */ /* 0x000fe200078e022d */
[CC--:B0-----:R-:W-:Y:S02]  /*8840*/  LEA R40, P6, R45.reuse, R0.reuse, 0x1 ;  /* 0x000000002d287211 */ /* 0x0c1fe400078c08ff */
[----:B------:R-:W-:Y:S02]  /*8850*/  ISETP.LT.AND P3, PT, R16, UR15, !P0 ;  /* 0x0000000f10007c0c */ /* 0x000fe4000c761270 */
[-C--:B------:R-:W-:Y:S01]  /*8860*/  LEA.HI.X.SX32 R41, R45, R3.reuse, 0x1, P6 ;  /* 0x000000032d297211 */ /* 0x080fe200030f0eff */
[----:B------:R-:W-:Y:S01]  /*8870*/  IMAD R45, R2, 0x8, R47 ;  /* 0x00000008022d7824 */ /* 0x000fe200078e022f */
[CC--:B-----5:R-:W-:Y:S01]  /*8880*/  LEA R42, P6, R47.reuse, R0.reuse, 0x1 ;  /* 0x000000002f2a7211 */ /* 0x0e0fe200078c08ff */
[----:B------:R0:W-:Y:S03]  /*8890*/  @P4 STG.E.U16 desc[UR10][R38.64], R25 ;  /* 0x0000001926004986 */ /* 0x0001e6000c10150a */
[----:B------:R-:W-:Y:S01]  /*88a0*/  LEA.HI.X.SX32 R43, R47, R3, 0x1, P6 ;  /* 0x000000032f2b7211 */ /* 0x000fe200030f0eff */
[----:B------:R-:W-:Y:S01]  /*88b0*/  @P2 STG.E.U16 desc[UR10][R40.64], R29 ;  /* 0x0000001d28002986 */ /* 0x000fe2000c10150a */
[----:B-1----:R-:W-:-:S02]  /*88c0*/  LEA R36, P6, R45, R0, 0x1 ;  /* 0x000000002d247211 */ /* 0x002fc400078c08ff */
[----:B------:R-:W-:Y:S02]  /*88d0*/  PRMT R5, R9, 0x7632, R5 ;  /* 0x0000763209057816 */ /* 0x000fe40000000005 */
[----:B------:R-:W-:Y:S01]  /*88e0*/  LEA.HI.X.SX32 R37, R45, R3, 0x1, P6 ;  /* 0x000000032d257211 */ /* 0x000fe200030f0eff */
[----:B------:R-:W-:Y:S04]  /*88f0*/  @P5 STG.E.U16 desc[UR10][R42.64], R33 ;  /* 0x000000212a005986 */ /* 0x000fe8000c10150a */
[----:B------:R1:W-:Y:S01]  /*8900*/  @P3 STG.E.U16 desc[UR10][R36.64], R5 ;  /* 0x0000000524003986 */ /* 0x0003e2000c10150a */
[----:B----4-:R-:W-:-:S03]  /*8910*/  ISETP.LT.AND P1, PT, R4, UR15, !P0 ;  /* 0x0000000f04007c0c */ /* 0x010fc6000c721270 */
[----:B------:R-:W4:Y:S04]  /*8920*/  LDL.LU R4, [R1+0x40] ;  /* 0x0000400001047983 */ /* 0x000f280000300800 */
[----:B------:R-:W5:Y:S01]  /*8930*/  LDL.LU R16, [R1+0x3c] ;  /* 0x00003c0001107983 */ /* 0x000f620000300800 */
[----:B------:R-:W-:-:S03]  /*8940*/  ISETP.LT.AND P2, PT, R28, UR15, !P0 ;  /* 0x0000000f1c007c0c */ /* 0x000fc6000c741270 */
[----:B0-----:R-:W5:Y:S04]  /*8950*/  LDL.LU R38, [R1+0x38] ;  /* 0x0000380001267983 */ /* 0x001f680000300800 */
[----:B------:R-:W5:Y:S04]  /*8960*/  LDL.LU R28, [R1+0x34] ;  /* 0x00003400011c7983 */ /* 0x000f680000300800 */
[----:B-1----:R-:W5:Y:S01]  /*8970*/  LDL.LU R36, [R1+0x30] ;  /* 0x0000300001247983 */ /* 0x002f620000300800 */
[----:B------:R-:W-:Y:S01]  /*8980*/  IMAD R47, R2, 0x8, R45 ;  /* 0x00000008022f7824 */ /* 0x000fe200078e022d */
[----:B------:R-:W-:-:S02]  /*8990*/  PRMT R17, R13, 0x7632, R17 ;  /* 0x000076320d117816 */ /* 0x000fc40000000011 */
[----:B------:R-:W-:Y:S01]  /*89a0*/  ISETP.LT.AND P4, PT, R32, UR15, !P0 ;  /* 0x0000000f20007c0c */ /* 0x000fe2000c781270 */
[C---:B------:R-:W-:Y:S01]  /*89b0*/  IMAD R13, R2.reuse, 0x8, R47 ;  /* 0x00000008020d7824 */ /* 0x040fe200078e022f */
[----:B------:R-:W-:Y:S01]  /*89c0*/  PRMT R20, R5, 0x7632, R20 ;  /* 0x0000763205147816 */ /* 0x000fe20000000014 */
[----:B------:R-:W5:Y:S02]  /*89d0*/  LDL.LU R37, [R1+0x2c] ;  /* 0x00002c0001257983 */ /* 0x000f640000300800 */
[C---:B------:R-:W-:Y:S02]  /*89e0*/  IMAD R39, R2.reuse, 0x8, R13 ;  /* 0x0000000802277824 */ /* 0x040fe400078e020d */
[----:B------:R-:W5:Y:S02]  /*89f0*/  LDL.LU R32, [R1+0x28] ;  /* 0x0000280001207983 */ /* 0x000f640000300800 */
[----:B------:R-:W-:Y:S01]  /*8a00*/  IMAD R41, R2, 0x8, R39 ;  /* 0x0000000802297824 */ /* 0x000fe200078e0227 */
[----:B--2---:R-:W-:-:S02]  /*8a10*/  ISETP.LT.AND P5, PT, R8, UR15, !P0 ;  /* 0x0000000f08007c0c */ /* 0x004fc4000c7a1270 */
[CC--:B------:R-:W-:Y:S02]  /*8a20*/  LEA R8, P6, R47.reuse, R0.reuse, 0x1 ;  /* 0x000000002f087211 */ /* 0x0c0fe400078c08ff */
[----:B---3--:R-:W-:Y:S02]  /*8a30*/  ISETP.LT.AND P3, PT, R12, UR15, !P0 ;  /* 0x0000000f0c007c0c */ /* 0x008fe4000c761270 */
[----:B------:R-:W-:Y:S02]  /*8a40*/  LEA.HI.X.SX32 R9, R47, R3, 0x1, P6 ;  /* 0x000000032f097211 */ /* 0x000fe400030f0eff */
[----:B------:R-:W-:-:S03]  /*8a50*/  LEA R12, P6, R13, R0, 0x1 ;  /* 0x000000000d0c7211 */ /* 0x000fc600078c08ff */
[----:B------:R0:W-:Y:S01]  /*8a60*/  @P1 STG.E.U16 desc[UR10][R8.64], R17 ;  /* 0x0000001108001986 */ /* 0x0001e2000c10150a */
[----:B------:R-:W-:-:S05]  /*8a70*/  LEA.HI.X.SX32 R13, R13, R3, 0x1, P6 ;  /* 0x000000030d0d7211 */ /* 0x000fca00030f0eff */
[----:B------:R1:W-:Y:S01]  /*8a80*/  @P4 STG.E.U16 desc[UR10][R12.64], R20 ;  /* 0x000000140c004986 */ /* 0x0003e2000c10150a */
[----:B------:R-:W-:Y:S02]  /*8a90*/  PRMT R24, R17, 0x7632, R24 ;  /* 0x0000763211187816 */ /* 0x000fe40000000018 */
[----:B------:R-:W-:Y:S01]  /*8aa0*/  PRMT R25, R21, 0x7632, R25 ;  /* 0x0000763215197816 */ /* 0x000fe20000000019 */
[----:B0-----:R-:W-:-:S04]  /*8ab0*/  IMAD R9, R2, 0x8, R41 ;  /* 0x0000000802097824 */ /* 0x001fc800078e0229 */
[----:B-1----:R-:W-:Y:S01]  /*8ac0*/  IMAD R13, R2, 0x8, R9 ;  /* 0x00000008020d7824 */ /* 0x002fe200078e0209 */
[----:B----4-:R-:W-:Y:S02]  /*8ad0*/  ISETP.LT.AND P1, PT, R4, UR15, !P0 ;  /* 0x0000000f04007c0c */ /* 0x010fe4000c721270 */
[CC--:B------:R-:W-:Y:S02]  /*8ae0*/  LEA R4, P6, R39.reuse, R0.reuse, 0x1 ;  /* 0x0000000027047211 */ /* 0x0c0fe400078c08ff */
[----:B-----5:R-:W-:Y:S02]  /*8af0*/  ISETP.LT.AND P4, PT, R16, UR15, !P0 ;  /* 0x0000000f10007c0c */ /* 0x020fe4000c781270 */
[----:B------:R-:W-:Y:S02]  /*8b00*/  LEA.HI.X.SX32 R5, R39, R3, 0x1, P6 ;  /* 0x0000000327057211 */ /* 0x000fe400030f0eff */
[----:B------:R-:W-:-:S04]  /*8b10*/  LEA R16, P6, R41, R0, 0x1 ;  /* 0x0000000029107211 */ /* 0x000fc800078c08ff */
[----:B------:R-:W-:Y:S01]  /*8b20*/  LEA.HI.X.SX32 R17, R41, R3, 0x1, P6 ;  /* 0x0000000329117211 */ /* 0x000fe200030f0eff */
[----:B------:R0:W-:Y:S01]  /*8b30*/  @P2 STG.E.U16 desc[UR10][R4.64], R24 ;  /* 0x0000001804002986 */ /* 0x0001e2000c10150a */
[----:B------:R-:W-:-:S03]  /*8b40*/  LEA R8, P6, R9, R0, 0x1 ;  /* 0x0000000009087211 */ /* 0x000fc600078c08ff */
[----:B------:R1:W-:Y:S01]  /*8b50*/  @P5 STG.E.U16 desc[UR10][R16.64], R25 ;  /* 0x0000001910005986 */ /* 0x0003e2000c10150a */
[----:B------:R-:W-:-:S03]  /*8b60*/  ISETP.LT.AND P5, PT, R28, UR15, !P0 ;  /* 0x0000000f1c007c0c */ /* 0x000fc6000c7a1270 */
[----:B------:R-:W2:Y:S01]  /*8b70*/  LDL.LU R28, [R1+0x24] ;  /* 0x00002400011c7983 */ /* 0x000ea20000300800 */
[----:B------:R-:W-:-:S03]  /*8b80*/  LEA.HI.X.SX32 R9, R9, R3, 0x1, P6 ;  /* 0x0000000309097211 */ /* 0x000fc600030f0eff */
[----:B0-----:R-:W3:Y:S01]  /*8b90*/  LDL.LU R24, [R1+0x20] ;  /* 0x0000200001187983 */ /* 0x001ee20000300800 */
[----:B------:R-:W-:-:S05]  /*8ba0*/  PRMT R5, R25, 0x7632, R5 ;  /* 0x0000763219057816 */ /* 0x000fca0000000005 */
[----:B------:R0:W-:Y:S01]  /*8bb0*/  @P3 STG.E.U16 desc[UR10][R8.64], R5 ;  /* 0x0000000508003986 */ /* 0x0001e2000c10150a */
[----:B------:R-:W-:-:S03]  /*8bc0*/  ISETP.LT.AND P3, PT, R36, UR15, !P0 ;  /* 0x0000000f24007c0c */ /* 0x000fc6000c761270 */
[----:B------:R-:W4:Y:S04]  /*8bd0*/  LDL.LU R36, [R1+0x1c] ;  /* 0x00001c0001247983 */ /* 0x000f280000300800 */
[----:B------:R-:W5:Y:S01]  /*8be0*/  LDL.LU R20, [R1+0x18] ;  /* 0x0000180001147983 */ /* 0x000f620000300800 */
[C---:B------:R-:W-:Y:S01]  /*8bf0*/  IMAD R21, R2.reuse, 0x8, R13 ;  /* 0x0000000802157824 */ /* 0x040fe200078e020d */
[----:B------:R-:W-:Y:S02]  /*8c00*/  LEA R12, P6, R13, R0, 0x1 ;  /* 0x000000000d0c7211 */ /* 0x000fe400078c08ff */
[----:B------:R-:W-:Y:S01]  /*8c10*/  PRMT R29, R29, 0x7632, R29 ;  /* 0x000076321d1d7816 */ /* 0x000fe2000000001d */
[----:B-1----:R-:W-:Y:S01]  /*8c20*/  IMAD R17, R2, 0x8, R21 ;  /* 0x0000000802117824 */ /* 0x002fe200078e0215 */
[----:B------:R-:W-:-:S02]  /*8c30*/  LEA.HI.X.SX32 R13, R13, R3, 0x1, P6 ;  /* 0x000000030d0d7211 */ /* 0x000fc400030f0eff */
[-C--:B------:R-:W-:Y:S02]  /*8c40*/  LEA R4, P6, R21, R0.reuse, 0x1 ;  /* 0x0000000015047211 */ /* 0x080fe400078c08ff */
[----:B------:R-:W-:Y:S01]  /*8c50*/  PRMT R33, R33, 0x7632, R33 ;  /* 0x0000763221217816 */ /* 0x000fe20000000021 */
[----:B------:R-:W-:Y:S01]  /*8c60*/  @P1 STG.E.U16 desc[UR10][R12.64], R29 ;  /* 0x0000001d0c001986 */ /* 0x000fe2000c10150a */
[-C--:B0-----:R-:W-:Y:S02]  /*8c70*/  LEA.HI.X.SX32 R5, R21, R3.reuse, 0x1, P6 ;  /* 0x0000000315057211 */ /* 0x081fe400030f0eff */
[----:B------:R-:W-:Y:S02]  /*8c80*/  ISETP.LT.AND P2, PT, R38, UR15, !P0 ;  /* 0x0000000f26007c0c */ /* 0x000fe4000c741270 */
[C---:B------:R-:W-:Y:S01]  /*8c90*/  LEA R16, P1, R17.reuse, R0, 0x1 ;  /* 0x0000000011107211 */ /* 0x040fe200078208ff */
[----:B------:R-:W-:Y:S01]  /*8ca0*/  IMAD R21, R2, 0x8, R17 ;  /* 0x0000000802157824 */ /* 0x000fe200078e0211 */
[----:B------:R0:W-:Y:S02]  /*8cb0*/  @P4 STG.E.U16 desc[UR10][R4.64], R33 ;  /* 0x0000002104004986 */ /* 0x0001e4000c10150a */
[----:B------:R-:W-:-:S02]  /*8cc0*/  LEA.HI.X.SX32 R17, R17, R3, 0x1, P1 ;  /* 0x0000000311117211 */ /* 0x000fc400008f0eff */
[----:B------:R-:W-:Y:S01]  /*8cd0*/  ISETP.LT.AND P1, PT, R32, UR15, !P0 ;  /* 0x0000000f20007c0c */ /* 0x000fe2000c721270 */
[----:B------:R-:W-:Y:S01]  /*8ce0*/  IMAD R25, R2, 0x8, R21 ;  /* 0x0000000802197824 */ /* 0x000fe200078e0215 */
[C---:B------:R-:W-:Y:S01]  /*8cf0*/  LEA R8, P6, R21.reuse, R0, 0x1 ;  /* 0x0000000015087211 */ /* 0x040fe200078c08ff */
[----:B0-----:R-:W4:Y:S04]  /*8d00*/  LDL.LU R33, [R1+0x14] ;  /* 0x0000140001217983 */ /* 0x001f280000300800 */
[----:B------:R-:W4:Y:S01]  /*8d10*/  LDL.LU R32, [R1+0x10] ;  /* 0x0000100001207983 */ /* 0x000f220000300800 */
[----:B------:R-:W-:-:S03]  /*8d20*/  LEA.HI.X.SX32 R9, R21, R3, 0x1, P6 ;  /* 0x0000000315097211 */ /* 0x000fc600030f0eff */
[----:B------:R-:W4:Y:S01]  /*8d30*/  LDL.LU R29, [R1+0xc] ;  /* 0x00000c00011d7983 */ /* 0x000f220000300800 */
[----:B------:R-:W-:-:S03]  /*8d40*/  IMAD R21, R2, 0x8, R25 ;  /* 0x0000000802157824 */ /* 0x000fc600078e0219 */
[----:B------:R0:W-:Y:S01]  /*8d50*/  @P2 STG.E.U16 desc[UR10][R16.64], R10 ;  /* 0x0000000a10002986 */ /* 0x0001e2000c10150a */
[----:B------:R-:W-:-:S03]  /*8d60*/  LEA R12, P2, R25, R0, 0x1 ;  /* 0x00000000190c7211 */ /* 0x000fc600078408ff */
[----:B------:R1:W-:Y:S01]  /*8d70*/  @P5 STG.E.U16 desc[UR10][R8.64], R14 ;  /* 0x0000000e08005986 */ /* 0x0003e2000c10150a */
[----:B------:R-:W-:Y:S01]  /*8d80*/  LEA.HI.X.SX32 R13, R25, R3, 0x1, P2 ;  /* 0x00000003190d7211 */ /* 0x000fe200010f0eff */
[----:B------:R-:W-:-:S04]  /*8d90*/  IMAD R25, R2, 0x8, R21 ;  /* 0x0000000802197824 */ /* 0x000fc800078e0215 */
[----:B------:R1:W-:Y:S01]  /*8da0*/  @P3 STG.E.U16 desc[UR10][R12.64], R6 ;  /* 0x000000060c003986 */ /* 0x0003e2000c10150a */
[----:B0-----:R-:W-:-:S04]  /*8db0*/  LEA R16, P3, R25, R0, 0x1 ;  /* 0x0000000019107211 */ /* 0x001fc800078608ff */
[----:B------:R-:W-:Y:S02]  /*8dc0*/  LEA.HI.X.SX32 R17, R25, R3, 0x1, P3 ;  /* 0x0000000319117211 */ /* 0x000fe400018f0eff */
[----:B--2---:R-:W-:Y:S02]  /*8dd0*/  ISETP.LT.AND P2, PT, R28, UR15, !P0 ;  /* 0x0000000f1c007c0c */ /* 0x004fe4000c741270 */
[----:B------:R-:W2:Y:S01]  /*8de0*/  LDL.LU R28, [R1+0x8] ;  /* 0x00000800011c7983 */ /* 0x000ea20000300800 */
[----:B---3--:R-:W-:-:S03]  /*8df0*/  ISETP.LT.AND P5, PT, R24, UR15, !P0 ;  /* 0x0000000f18007c0c */ /* 0x008fc6000c7a1270 */
[----:B------:R-:W3:Y:S01]  /*8e00*/  LDL.LU R24, [R1+0x4] ;  /* 0x0000040001187983 */ /* 0x000ee20000300800 */
[----:B-----5:R-:W-:-:S03]  /*8e10*/  ISETP.LT.AND P3, PT, R20, UR15, !P0 ;  /* 0x0000000f14007c0c */ /* 0x020fc6000c761270 */
[----:B------:R-:W5:Y:S01]  /*8e20*/  LDL.LU R20, [R1] ;  /* 0x0000000001147983 */ /* 0x000f620000300800 */
[----:B------:R-:W-:Y:S02]  /*8e30*/  ISETP.LT.AND P4, PT, R37, UR15, !P0 ;  /* 0x0000000f25007c0c */ /* 0x000fe4000c781270 */
[----:B------:R-:W-:-:S04]  /*8e40*/  LEA R4, P6, R21, R0, 0x1 ;  /* 0x0000000015047211 */ /* 0x000fc800078c08ff */
[----:B------:R-:W-:Y:S01]  /*8e50*/  LEA.HI.X.SX32 R5, R21, R3, 0x1, P6 ;  /* 0x0000000315057211 */ /* 0x000fe200030f0eff */
[----:B------:R-:W-:-:S04]  /*8e60*/  IMAD R21, R2, 0x8, R25 ;  /* 0x0000000802157824 */ /* 0x000fc800078e0219 */
[C---:B------:R-:W-:Y:S01]  /*8e70*/  IMAD R25, R2.reuse, 0x8, R21 ;  /* 0x0000000802197824 */ /* 0x040fe200078e0215 */
[CC--:B-1----:R-:W-:Y:S01]  /*8e80*/  LEA R8, P6, R21.reuse, R0.reuse, 0x1 ;  /* 0x0000000015087211 */ /* 0x0c2fe200078c08ff */
[----:B------:R0:W-:Y:S03]  /*8e90*/  @P4 STG.E.U16 desc[UR10][R4.64], R18 ;  /* 0x0000001204004986 */ /* 0x0001e6000c10150a */
[-C--:B------:R-:W-:Y:S01]  /*8ea0*/  LEA.HI.X.SX32 R9, R21, R3.reuse, 0x1, P6 ;  /* 0x0000000315097211 */ /* 0x080fe200030f0eff */
[----:B------:R1:W-:Y:S01]  /*8eb0*/  @P1 STG.E.U16 desc[UR10][R16.64], R22 ;  /* 0x0000001610001986 */ /* 0x0003e2000c10150a */
[CC--:B------:R-:W-:Y:S01]  /*8ec0*/  LEA R12, P1, R25.reuse, R0.reuse, 0x1 ;  /* 0x00000000190c7211 */ /* 0x0c0fe200078208ff */
[----:B------:R-:W-:Y:S01]  /*8ed0*/  IMAD R21, R2, 0x8, R25 ;  /* 0x0000000802157824 */ /* 0x000fe200078e0219 */
[----:B----4-:R-:W-:Y:S02]  /*8ee0*/  ISETP.LT.AND P4, PT, R36, UR15, !P0 ;  /* 0x0000000f24007c0c */ /* 0x010fe4000c781270 */
[-C--:B------:R-:W-:Y:S01]  /*8ef0*/  LEA.HI.X.SX32 R13, R25, R3.reuse, 0x1, P1 ;  /* 0x00000003190d7211 */ /* 0x080fe200008f0eff */
[----:B------:R-:W-:Y:S01]  /*8f00*/  IMAD R25, R2, 0x8, R21 ;  /* 0x0000000802197824 */ /* 0x000fe200078e0215 */
[C---:B0-----:R-:W-:Y:S01]  /*8f10*/  LEA R4, P6, R21.reuse, R0, 0x1 ;  /* 0x0000000015047211 */ /* 0x041fe200078c08ff */
[----:B------:R0:W-:Y:S03]  /*8f20*/  @P2 STG.E.U16 desc[UR10][R8.64], R26 ;  /* 0x0000001a08002986 */ /* 0x0001e6000c10150a */
[----:B------:R-:W-:-:S02]  /*8f30*/  LEA.HI.X.SX32 R5, R21, R3, 0x1, P6 ;  /* 0x0000000315057211 */ /* 0x000fc400030f0eff */
[----:B-1----:R-:W-:Y:S01]  /*8f40*/  LEA R16, P6, R25, R0, 0x1 ;  /* 0x0000000019107211 */ /* 0x002fe200078c08ff */
[----:B0-----:R-:W-:-:S03]  /*8f50*/  IMAD R9, R2, 0x8, R25 ;  /* 0x0000000802097824 */ /* 0x001fc600078e0219 */
[-C--:B------:R-:W-:Y:S01]  /*8f60*/  LEA.HI.X.SX32 R17, R25, R3.reuse, 0x1, P6 ;  /* 0x0000000319117211 */ /* 0x080fe200030f0eff */
[----:B------:R-:W-:Y:S01]  /*8f70*/  IMAD R21, R2, 0x8, R9 ;  /* 0x0000000802157824 */ /* 0x000fe200078e0209 */
[CC--:B------:R-:W-:Y:S01]  /*8f80*/  LEA R8, P6, R9.reuse, R0.reuse, 0x1 ;  /* 0x0000000009087211 */ /* 0x0c0fe200078c08ff */
[----:B------:R0:W-:Y:S01]  /*8f90*/  @P5 STG.E.U16 desc[UR10][R12.64], R30 ;  /* 0x0000001e0c005986 */ /* 0x0001e2000c10150a */
[----:B------:R-:W-:Y:S02]  /*8fa0*/  PRMT R10, R10, 0x7632, R10 ;  /* 0x000076320a0a7816 */ /* 0x000fe4000000000a */
[----:B------:R-:W-:Y:S01]  /*8fb0*/  LEA.HI.X.SX32 R9, R9, R3, 0x1, P6 ;  /* 0x0000000309097211 */ /* 0x000fe200030f0eff */
[----:B------:R1:W-:Y:S01]  /*8fc0*/  @P4 STG.E.U16 desc[UR10][R4.64], R34 ;  /* 0x0000002204004986 */ /* 0x0003e2000c10150a */
[----:B------:R-:W-:Y:S02]  /*8fd0*/  ISETP.LT.AND P1, PT, R33, UR15, !P0 ;  /* 0x0000000f21007c0c */ /* 0x000fe4000c721270 */
[----:B------:R-:W-:Y:S01]  /*8fe0*/  ISETP.LT.AND P2, PT, R32, UR15, !P0 ;  /* 0x0000000f20007c0c */ /* 0x000fe2000c741270 */
[----:B------:R4:W-:Y:S01]  /*8ff0*/  @P3 STG.E.U16 desc[UR10][R16.64], R10 ;  /* 0x0000000a10003986 */ /* 0x0009e2000c10150a */
[----:B0-----:R-:W-:Y:S01]  /*9000*/  LEA R12, P6, R21, R0, 0x1 ;  /* 0x00000000150c7211 */ /* 0x001fe200078c08ff */
[----:B-1----:R-:W-:-:S03]  /*9010*/  IMAD R5, R2, 0x8, R21 ;  /* 0x0000000802057824 */ /* 0x002fc600078e0215 */
[-C--:B------:R-:W-:Y:S02]  /*9020*/  LEA.HI.X.SX32 R13, R21, R3.reuse, 0x1, P6 ;  /* 0x00000003150d7211 */ /* 0x080fe400030f0eff */
[----:B------:R-:W-:Y:S01]  /*9030*/  ISETP.LT.AND P5, PT, R29, UR15, !P0 ;  /* 0x0000000f1d007c0c */ /* 0x000fe2000c7a1270 */
[----:B----4-:R-:W-:Y:S01]  /*9040*/  IMAD R17, R2, 0x8, R5 ;  /* 0x0000000802117824 */ /* 0x010fe200078e0205 */
[C---:B------:R-:W-:Y:S02]  /*9050*/  LEA R4, P6, R5.reuse, R0, 0x1 ;  /* 0x0000000005047211 */ /* 0x040fe400078c08ff */
[----:B------:R-:W-:Y:S01]  /*9060*/  PRMT R14, R14, 0x7632, R14 ;  /* 0x000076320e0e7816 */ /* 0x000fe2000000000e */
[----:B------:R-:W-:Y:S01]  /*9070*/  IMAD R21, R2, 0x8, R17 ;  /* 0x0000000802157824 */ /* 0x000fe200078e0211 */
[----:B------:R-:W-:Y:S02]  /*9080*/  PRMT R6, R6, 0x7632, R6 ;  /* 0x0000763206067816 */ /* 0x000fe40000000006 */
[----:B------:R-:W-:-:S02]  /*9090*/  LEA.HI.X.SX32 R5, R5, R3, 0x1, P6 ;  /* 0x0000000305057211 */ /* 0x000fc400030f0eff */
[CC--:B------:R-:W-:Y:S01]  /*90a0*/  LEA R16, P6, R17.reuse, R0.reuse, 0x1 ;  /* 0x0000000011107211 */ /* 0x0c0fe200078c08ff */
[----:B------:R0:W-:Y:S01]  /*90b0*/  @P1 STG.E.U16 desc[UR10][R8.64], R14 ;  /* 0x0000000e08001986 */ /* 0x0001e2000c10150a */
[----:B------:R-:W-:Y:S02]  /*90c0*/  PRMT R18, R18, 0x7632, R18 ;  /* 0x0000763212127816 */ /* 0x000fe40000000012 */
[----:B------:R-:W-:Y:S01]  /*90d0*/  LEA.HI.X.SX32 R17, R17, R3, 0x1, P6 ;  /* 0x0000000311117211 */ /* 0x000fe200030f0eff */
[----:B------:R1:W-:Y:S04]  /*90e0*/  @P2 STG.E.U16 desc[UR10][R12.64], R6 ;  /* 0x000000060c002986 */ /* 0x0003e8000c10150a */
[----:B------:R4:W-:Y:S01]  /*90f0*/  @P5 STG.E.U16 desc[UR10][R4.64], R18 ;  /* 0x0000001204005986 */ /* 0x0009e2000c10150a */
[----:B0-----:R-:W-:Y:S01]  /*9100*/  LEA R8, P6, R21, R0, 0x1 ;  /* 0x0000000015087211 */ /* 0x001fe200078c08ff */
[----:B-1----:R-:W-:-:S03]  /*9110*/  IMAD R13, R2, 0x8, R21 ;  /* 0x00000008020d7824 */ /* 0x002fc600078e0215 */
[-C--:B------:R-:W-:Y:S01]  /*9120*/  LEA.HI.X.SX32 R9, R21, R3.reuse, 0x1, P6 ;  /* 0x0000000315097211 */ /* 0x080fe200030f0eff */
[----:B----4-:R-:W-:Y:S01]  /*9130*/  IMAD R5, R2, 0x8, R13 ;  /* 0x0000000802057824 */ /* 0x010fe200078e020d */
[CC--:B------:R-:W-:Y:S02]  /*9140*/  LEA R12, P6, R13.reuse, R0.reuse, 0x1 ;  /* 0x000000000d0c7211 */ /* 0x0c0fe400078c08ff */
[----:B------:R-:W-:Y:S01]  /*9150*/  PRMT R22, R22, 0x7632, R22 ;  /* 0x0000763216167816 */ /* 0x000fe20000000016 */
[----:B------:R-:W-:Y:S01]  /*9160*/  IMAD R21, R2, 0x8, R5 ;  /* 0x0000000802157824 */ /* 0x000fe200078e0205 */
[----:B------:R-:W-:Y:S02]  /*9170*/  PRMT R26, R26, 0x7632, R26 ;  /* 0x000076321a1a7816 */ /* 0x000fe4000000001a */
[----:B------:R-:W-:Y:S02]  /*9180*/  LEA.HI.X.SX32 R13, R13, R3, 0x1, P6 ;  /* 0x000000030d0d7211 */ /* 0x000fe400030f0eff */
[----:B------:R-:W-:-:S02]  /*9190*/  LEA R4, P6, R5, R0, 0x1 ;  /* 0x0000000005047211 */ /* 0x000fc400078c08ff */
[----:B------:R-:W-:Y:S02]  /*91a0*/  ISETP.LT.AND P2, PT, R252, UR15, !P0 ;  /* 0x0000000ffc007c0c */ /* 0x000fe4000c741270 */
[----:B------:R-:W-:Y:S02]  /*91b0*/  LEA.HI.X.SX32 R5, R5, R3, 0x1, P6 ;  /* 0x0000000305057211 */ /* 0x000fe400030f0eff */
[----:B------:R-:W-:Y:S02]  /*91c0*/  PRMT R6, R30, 0x7632, R6 ;  /* 0x000076321e067816 */ /* 0x000fe40000000006 */
[----:B------:R-:W-:Y:S02]  /*91d0*/  ISETP.LT.AND P5, PT, R251, UR15, !P0 ;  /* 0x0000000ffb007c0c */ /* 0x000fe4000c7a1270 */
[----:B------:R-:W-:Y:S02]  /*91e0*/  PRMT R34, R34, 0x7632, R34 ;  /* 0x0000763222227816 */ /* 0x000fe40000000022 */
[----:B--2---:R-:W-:-:S02]  /*91f0*/  ISETP.LT.AND P4, PT, R28, UR15, !P0 ;  /* 0x0000000f1c007c0c */ /* 0x004fc4000c781270 */
[----:B---3--:R-:W-:-:S11]  /*9200*/  ISETP.LT.AND P3, PT, R24, UR15, !P0 ;  /* 0x0000000f18007c0c */ /* 0x008fd6000c761270 */
[----:B------:R0:W-:Y:S01]  /*9210*/  @P4 STG.E.U16 desc[UR10][R16.64], R22 ;  /* 0x0000001610004986 */ /* 0x0001e2000c10150a */
[----:B-----5:R-:W-:-:S03]  /*9220*/  ISETP.LT.AND P1, PT, R20, UR15, !P0 ;  /* 0x0000000f14007c0c */ /* 0x020fc6000c721270 */
[----:B------:R1:W-:Y:S01]  /*9230*/  @P3 STG.E.U16 desc[UR10][R8.64], R26 ;  /* 0x0000001a08003986 */ /* 0x0003e2000c10150a */
[----:B0-----:R-:W-:Y:S01]  /*9240*/  LEA R16, P6, R21, R0, 0x1 ;  /* 0x0000000015107211 */ /* 0x001fe200078c08ff */
[----:B-1----:R-:W-:-:S03]  /*9250*/  IMAD R9, R2, 0x8, R21 ;  /* 0x0000000802097824 */ /* 0x002fc600078e0215 */
[----:B------:R-:W-:Y:S01]  /*9260*/  LEA.HI.X.SX32 R17, R21, R3, 0x1, P6 ;  /* 0x0000000315117211 */ /* 0x000fe200030f0eff */
[----:B------:R-:W-:Y:S01]  /*9270*/  IMAD R21, R2, 0x8, R9 ;  /* 0x0000000802157824 */ /* 0x000fe200078e0209 */
[----:B------:R-:W-:-:S03]  /*9280*/  LEA R8, P6, R9, R0, 0x1 ;  /* 0x0000000009087211 */ /* 0x000fc600078c08ff */
[----:B------:R0:W-:Y:S01]  /*9290*/  @P1 STG.E.U16 desc[UR10][R12.64], R6 ;  /* 0x000000060c001986 */ /* 0x0001e2000c10150a */
[----:B------:R-:W-:Y:S01]  /*92a0*/  ISETP.LT.AND P4, PT, R250, UR15, !P0 ;  /* 0x0000000ffa007c0c */ /* 0x000fe2000c781270 */
[----:B------:R-:W-:Y:S01]  /*92b0*/  IMAD R25, R2, 0x8, R21 ;  /* 0x0000000802197824 */ /* 0x000fe200078e0215 */
[----:B------:R-:W-:Y:S01]  /*92c0*/  LEA.HI.X.SX32 R9, R9, R3, 0x1, P6 ;  /* 0x0000000309097211 */ /* 0x000fe200030f0eff */
[----:B------:R1:W-:Y:S01]  /*92d0*/  @P2 STG.E.U16 desc[UR10][R4.64], R34 ;  /* 0x0000002204002986 */ /* 0x0003e2000c10150a */
[----:B------:R-:W-:Y:S02]  /*92e0*/  ISETP.LT.AND P3, PT, R249, UR15, !P0 ;  /* 0x0000000ff9007c0c */ /* 0x000fe4000c761270 */
[----:B0-----:R-:W-:-:S04]  /*92f0*/  LEA R12, P6, R21, R0, 0x1 ;  /* 0x00000000150c7211 */ /* 0x001fc800078c08ff */
[-C--:B------:R-:W-:Y:S01]  /*9300*/  LEA.HI.X.SX32 R13, R21, R3.reuse, 0x1, P6 ;  /* 0x00000003150d7211 */ /* 0x080fe200030f0eff */
[----:B------:R-:W-:Y:S01]  /*9310*/  IMAD R21, R2, 0x8, R25 ;  /* 0x0000000802157824 */ /* 0x000fe200078e0219 */
[CC--:B-1----:R-:W-:Y:S01]  /*9320*/  LEA R4, P6, R25.reuse, R0.reuse, 0x1 ;  /* 0x0000000019047211 */ /* 0x0c2fe200078c08ff */
[----:B------:R0:W-:Y:S01]  /*9330*/  @P5 STG.E.U16 desc[UR10][R16.64], R11 ;  /* 0x0000000b10005986 */ /* 0x0001e2000c10150a */
[----:B------:R-:W-:Y:S02]  /*9340*/  ISETP.LT.AND P1, PT, R248, UR15, !P0 ;  /* 0x0000000ff8007c0c */ /* 0x000fe4000c721270 */
[----:B------:R-:W-:Y:S01]  /*9350*/  LEA.HI.X.SX32 R5, R25, R3, 0x1, P6 ;  /* 0x0000000319057211 */ /* 0x000fe200030f0eff */
[----:B------:R-:W-:Y:S01]  /*9360*/  IMAD R25, R2, 0x8, R21 ;  /* 0x0000000802197824 */ /* 0x000fe200078e0215 */
[----:B------:R1:W-:Y:S01]  /*9370*/  @P4 STG.E.U16 desc[UR10][R8.64], R15 ;  /* 0x0000000f08004986 */ /* 0x0003e2000c10150a */
[----:B------:R-:W-:Y:S02]  /*9380*/  ISETP.LT.AND P2, PT, R247, UR15, !P0 ;  /* 0x0000000ff7007c0c */ /* 0x000fe4000c741270 */
[----:B0-----:R-:W-:-:S04]  /*9390*/  LEA R16, P6, R21, R0, 0x1 ;  /* 0x0000000015107211 */ /* 0x001fc800078c08ff */
[-C--:B------:R-:W-:Y:S01]  /*93a0*/  LEA.HI.X.SX32 R17, R21, R3.reuse, 0x1, P6 ;  /* 0x0000000315117211 */ /* 0x080fe200030f0eff */
[C---:B------:R-:W-:Y:S01]  /*93b0*/  IMAD R21, R2.reuse, 0x8, R25 ;  /* 0x0000000802157824 */ /* 0x040fe200078e0219 */
[C---:B-1----:R-:W-:Y:S01]  /*93c0*/  LEA R8, P6, R25.reuse, R0, 0x1 ;  /* 0x0000000019087211 */ /* 0x042fe200078c08ff */
[----:B------:R0:W-:Y:S03]  /*93d0*/  @P3 STG.E.U16 desc[UR10][R12.64], R7 ;  /* 0x000000070c003986 */ /* 0x0001e6000c10150a */
[----:B------:R-:W-:Y:S01]  /*93e0*/  LEA.HI.X.SX32 R9, R25, R3, 0x1, P6 ;  /* 0x0000000319097211 */ /* 0x000fe200030f0eff */
[----:B------:R-:W-:Y:S01]  /*93f0*/  IMAD R25, R2, 0x8, R21 ;  /* 0x0000000802197824 */ /* 0x000fe200078e0215 */
[----:B------:R-:W-:Y:S01]  /*9400*/  ISETP.LT.AND P5, PT, R246, UR15, !P0 ;  /* 0x0000000ff6007c0c */ /* 0x000fe2000c7a1270 */
[----:B------:R1:W-:Y:S01]  /*9410*/  @P1 STG.E.U16 desc[UR10][R4.64], R19 ;  /* 0x0000001304001986 */ /* 0x0003e2000c10150a */
[----:B------:R-:W-:-:S02]  /*9420*/  ISETP.LT.AND P4, PT, R245, UR15, !P0 ;  /* 0x0000000ff5007c0c */ /* 0x000fc4000c781270 */
[CC--:B0-----:R-:W-:Y:S02]  /*9430*/  LEA R12, P6, R21.reuse, R0.reuse, 0x1 ;  /* 0x00000000150c7211 */ /* 0x0c1fe400078c08ff */
[----:B------:R-:W-:Y:S02]  /*9440*/  ISETP.LT.AND P3, PT, R244, UR15, !P0 ;  /* 0x0000000ff4007c0c */ /* 0x000fe4000c761270 */
[-C--:B------:R-:W-:Y:S01]  /*9450*/  LEA.HI.X.SX32 R13, R21, R3.reuse, 0x1, P6 ;  /* 0x00000003150d7211 */ /* 0x080fe200030f0eff */
[C---:B------:R-:W-:Y:S01]  /*9460*/  IMAD R21, R2.reuse, 0x8, R25 ;  /* 0x0000000802157824 */ /* 0x040fe200078e0219 */
[CC--:B-1----:R-:W-:Y:S01]  /*9470*/  LEA R4, P6, R25.reuse, R0.reuse, 0x1 ;  /* 0x0000000019047211 */ /* 0x0c2fe200078c08ff */
[----:B------:R0:W-:Y:S03]  /*9480*/  @P2 STG.E.U16 desc[UR10][R16.64], R23 ;  /* 0x0000001710002986 */ /* 0x0001e6000c10150a */
[----:B------:R-:W-:Y:S01]  /*9490*/  LEA.HI.X.SX32 R5, R25, R3, 0x1, P6 ;  /* 0x0000000319057211 */ /* 0x000fe200030f0eff */
[----:B------:R-:W-:Y:S01]  /*94a0*/  IMAD R25, R2, 0x8, R21 ;  /* 0x0000000802197824 */ /* 0x000fe200078e0215 */
[----:B------:R-:W-:Y:S01]  /*94b0*/  ISETP.LT.AND P1, PT, R243, UR15, !P0 ;  /* 0x0000000ff3007c0c */ /* 0x000fe2000c721270 */
[----:B------:R1:W-:Y:S01]  /*94c0*/  @P5 STG.E.U16 desc[UR10][R8.64], R27 ;  /* 0x0000001b08005986 */ /* 0x0003e2000c10150a */
[----:B0-----:R-:W-:-:S03]  /*94d0*/  LEA R16, P6, R21, R0, 0x1 ;  /* 0x0000000015107211 */ /* 0x001fc600078c08ff */
[----:B------:R-:W-:Y:S01]  /*94e0*/  @P4 STG.E.U16 desc[UR10][R12.64], R31 ;  /* 0x0000001f0c004986 */ /* 0x000fe2000c10150a */
[----:B------:R-:W-:Y:S01]  /*94f0*/  LEA.HI.X.SX32 R17, R21, R3, 0x1, P6 ;  /* 0x0000000315117211 */ /* 0x000fe200030f0eff */
[----:B------:R-:W-:Y:S02]  /*9500*/  IMAD R21, R2, 0x8, R25 ;  /* 0x0000000802157824 */ /* 0x000fe400078e0219 */
[----:B------:R0:W-:Y:S01]  /*9510*/  @P3 STG.E.U16 desc[UR10][R4.64], R35 ;  /* 0x0000002304003986 */ /* 0x0001e2000c10150a */
[----:B------:R-:W-:Y:S02]  /*9520*/  ISETP.LT.AND P2, PT, R242, UR15, !P0 ;  /* 0x0000000ff2007c0c */ /* 0x000fe4000c741270 */
[----:B-1----:R-:W-:Y:S02]  /*9530*/  LEA R8, P6, R25, R0, 0x1 ;  /* 0x0000000019087211 */ /* 0x002fe400078c08ff */
[----:B0-----:R-:W-:Y:S01]  /*9540*/  PRMT R5, R11, 0x7632, R5 ;  /* 0x000076320b057816 */ /* 0x001fe20000000005 */
[----:B------:R-:W-:Y:S01]  /*9550*/  IMAD R11, R2, 0x8, R21 ;  /* 0x00000008020b7824 */ /* 0x000fe200078e0215 */
[----:B------:R-:W-:-:S03]  /*9560*/  PRMT R7, R15, 0x7632, R7 ;  /* 0x000076320f077816 */ /* 0x000fc60000000007 */
[C---:B------:R-:W-:Y:S01]  /*9570*/  IMAD R13, R2.reuse, 0x8, R11 ;  /* 0x00000008020d7824 */ /* 0x040fe200078e020b */
[----:B------:R0:W-:Y:S01]  /*9580*/  @P1 STG.E.U16 desc[UR10][R16.64], R5 ;  /* 0x0000000510001986 */ /* 0x0001e2000c10150a */
[-C--:B------:R-:W-:Y:S02]  /*9590*/  LEA R4, P1, R21, R0.reuse, 0x1 ;  /* 0x0000000015047211 */ /* 0x080fe400078208ff */
[C---:B------:R-:W-:Y:S01]  /*95a0*/  IMAD R15, R2.reuse, 0x8, R13 ;  /* 0x00000008020f7824 */ /* 0x040fe200078e020d */
[-C--:B------:R-:W-:Y:S02]  /*95b0*/  LEA.HI.X.SX32 R9, R25, R3.reuse, 0x1, P6 ;  /* 0x0000000319097211 */ /* 0x080fe400030f0eff */
[-C--:B------:R-:W-:Y:S02]  /*95c0*/  LEA R12, P6, R13, R0.reuse, 0x1 ;  /* 0x000000000d0c7211 */ /* 0x080fe400078c08ff */
[----:B0-----:R-:W-:Y:S01]  /*95d0*/  LEA.HI.X.SX32 R5, R21, R3, 0x1, P1 ;  /* 0x0000000315057211 */ /* 0x001fe200008f0eff */
[----:B------:R-:W-:Y:S01]  /*95e0*/  IMAD R21, R2, 0x8, R15 ;  /* 0x0000000802157824 */ /* 0x000fe200078e020f */
[----:B------:R0:W-:Y:S01]  /*95f0*/  @P2 STG.E.U16 desc[UR10][R8.64], R7 ;  /* 0x0000000708002986 */ /* 0x0001e2000c10150a */
[----:B------:R-:W-:-:S02]  /*9600*/  LEA R10, P2, R11, R0, 0x1 ;  /* 0x000000000b0a7211 */ /* 0x000fc400078408ff */
[----:B------:R-:W-:Y:S01]  /*9610*/  LEA.HI.X.SX32 R13, R13, R3, 0x1, P6 ;  /* 0x000000030d0d7211 */ /* 0x000fe200030f0eff */
[----:B------:R-:W-:Y:S01]  /*9620*/  IMAD R6, R2, 0x8, R21 ;  /* 0x0000000802067824 */ /* 0x000fe200078e0215 */
[----:B------:R-:W-:Y:S02]  /*9630*/  ISETP.LT.AND P5, PT, R241, UR15, !P0 ;  /* 0x0000000ff1007c0c */ /* 0x000fe4000c7a1270 */
[-C--:B------:R-:W-:Y:S02]  /*9640*/  LEA R14, P6, R15, R0.reuse, 0x1 ;  /* 0x000000000f0e7211 */ /* 0x080fe400078c08ff */
[----:B------:R-:W-:Y:S02]  /*9650*/  ISETP.LT.AND P4, PT, R240, UR15, !P0 ;  /* 0x0000000ff0007c0c */ /* 0x000fe4000c781270 */
[----:B0-----:R-:W-:Y:S02]  /*9660*/  LEA R8, P1, R21, R0, 0x1 ;  /* 0x0000000015087211 */ /* 0x001fe400078208ff */
[----:B------:R-:W-:-:S02]  /*9670*/  ISETP.LT.AND P3, PT, R239, UR15, !P0 ;  /* 0x0000000fef007c0c */ /* 0x000fc4000c761270 */
[-C--:B------:R-:W-:Y:S02]  /*9680*/  LEA.HI.X.SX32 R11, R11, R3.reuse, 0x1, P2 ;  /* 0x000000030b0b7211 */ /* 0x080fe400010f0eff */
[----:B------:R-:W-:Y:S02]  /*9690*/  ISETP.LT.AND P2, PT, R238, UR15, !P0 ;  /* 0x0000000fee007c0c */ /* 0x000fe4000c741270 */
[-C--:B------:R-:W-:Y:S02]  /*96a0*/  LEA.HI.X.SX32 R9, R21, R3.reuse, 0x1, P1 ;  /* 0x0000000315097211 */ /* 0x080fe400008f0eff */
[----:B------:R-:W-:Y:S02]  /*96b0*/  LEA.HI.X.SX32 R15, R15, R3, 0x1, P6 ;  /* 0x000000030f0f7211 */ /* 0x000fe400030f0eff */
[----:B------:R-:W-:Y:S02]  /*96c0*/  ISETP.LT.AND P1, PT, R237, UR15, !P0 ;  /* 0x0000000fed007c0c */ /* 0x000fe4000c721270 */
[----:B------:R-:W-:-:S02]  /*96d0*/  LEA R2, P6, R6, R0, 0x1 ;  /* 0x0000000006027211 */ /* 0x000fc400078c08ff */
[----:B------:R-:W-:Y:S02]  /*96e0*/  ISETP.LT.AND P0, PT, R236, UR15, !P0 ;  /* 0x0000000fec007c0c */ /* 0x000fe4000c701270 */
[----:B------:R-:W-:Y:S02]  /*96f0*/  PRMT R7, R7, 0x7632, R7 ;  /* 0x0000763207077816 */ /* 0x000fe40000000007 */
[----:B------:R-:W-:Y:S02]  /*9700*/  LEA.HI.X.SX32 R3, R6, R3, 0x1, P6 ;  /* 0x0000000306037211 */ /* 0x000fe400030f0eff */
[----:B------:R-:W-:Y:S02]  /*9710*/  PRMT R19, R19, 0x7632, R19 ;  /* 0x0000763213137816 */ /* 0x000fe40000000013 */
[----:B------:R-:W-:Y:S02]  /*9720*/  PRMT R6, R23, 0x7632, R6 ;  /* 0x0000763217067816 */ /* 0x000fe40000000006 */
[----:B------:R-:W-:Y:S01]  /*9730*/  PRMT R27, R27, 0x7632, R27 ;  /* 0x000076321b1b7816 */ /* 0x000fe2000000001b */
[----:B------:R0:W-:Y:S01]  /*9740*/  @P5 STG.E.U16 desc[UR10][R4.64], R7 ;  /* 0x0000000704005986 */ /* 0x0001e2000c10150a */
[----:B------:R-:W-:-:S03]  /*9750*/  PRMT R31, R31, 0x7632, R31 ;  /* 0x000076321f1f7816 */ /* 0x000fc6000000001f */
[----:B------:R0:W-:Y:S04]  /*9760*/  @P4 STG.E.U16 desc[UR10][R10.64], R19 ;  /* 0x000000130a004986 */ /* 0x0001e8000c10150a */
[----:B------:R0:W-:Y:S04]  /*9770*/  @P3 STG.E.U16 desc[UR10][R12.64], R6 ;  /* 0x000000060c003986 */ /* 0x0001e8000c10150a */
[----:B------:R0:W-:Y:S04]  /*9780*/  @P2 STG.E.U16 desc[UR10][R14.64], R27 ;  /* 0x0000001b0e002986 */ /* 0x0001e8000c10150a */
[----:B------:R0:W-:Y:S01]  /*9790*/  @P1 STG.E.U16 desc[UR10][R8.64], R31 ;  /* 0x0000001f08001986 */ /* 0x0001e2000c10150a */
[----:B------:R-:W-:Y:S05]  /*97a0*/  @!P0 EXIT ;  /* 0x000000000000894d */ /* 0x000fea0003800000 */
[----:B------:R-:W-:-:S05]  /*97b0*/  PRMT R35, R35, 0x7632, R35 ;  /* 0x0000763223237816 */ /* 0x000fca0000000023 */
[----:B------:R-:W-:Y:S01]  /*97c0*/  STG.E.U16 desc[UR10][R2.64], R35 ;  /* 0x0000002302007986 */ /* 0x000fe2000c10150a */
[----:B------:R-:W-:Y:S05]  /*97d0*/  EXIT ;  /* 0x000000000000794d */ /* 0x000fea0003800000 */
.L_x_3:
[----:B------:R-:W-:-:S00]  /*97e0*/  BRA `(.L_x_3) ;  /* 0xfffffffc00fc7947 */ /* 0x000fc0000383ffff */
[----:B------:R-:W-:-:S00]  /*97f0*/  NOP ;  /* 0x0000000000007918 */ /* 0x000fc00000000000 */
        /* <DEDUP_REMOVED lines=8> */
.L_x_4:


//--------------------- .nv.shared.matmul_kernel  --------------------------
	.section	.nv.shared.matmul_kernel,"aw",@nobits
	.sectionflags	@""
	.align	16
	.zero		1024


//--------------------- .nv.shared.reserved.0     --------------------------
	.section	.nv.shared.reserved.0,"aw",@nobits
	.weak		__nv_reservedSMEM_offset_0_alias
	.size		__nv_reservedSMEM_offset_0_alias, 0, 64
	.other		__nv_reservedSMEM_offset_0_alias,@"STO_CUDA_RESERVED_SHARED STV_DEFAULT"
__nv_reservedSMEM_offset_0_alias:
	.zero		0
	.zero		64


//--------------------- .nv.constant0.matmul_kernel --------------------------
	.section	.nv.constant0.matmul_kernel,"a",@progbits
	.sectionflags	@""
	.align	4
.nv.constant0.matmul_kernel:
	.zero		976


//--------------------- SYMBOLS --------------------------

	.type		.nv.reservedSmem.offset0,@object
	.size		.nv.reservedSmem.offset0,0x4
	.type		.nv.reservedSmem.cap,@object
	.size		.nv.reservedSmem.cap,0x4
